	.target	sm_100a

	.elftype	@"ET_EXEC"


//--------------------- .note.nv.tkinfo           --------------------------
	.section	.note.nv.tkinfo,"",@"SHT_NOTE"
	.sectionflags	@"SHF_NOTE_NV_TKINFO"
	.tkinfo
        /*0018*/ 	.word	0x00000002
        /*0030*/ 	.string	""
        /*0030*/ 	.string	"ptxas"
        /*0030*/ 	.string	"Cuda compilation tools, release 13.0, V13.0.88"
        /*0030*/ 	.string	"Build cuda_13.0.r13.0/compiler.36424714_0"
        /*0030*/ 	.string	"-arch sm_100a -m 64 "



//--------------------- .note.nv.cuinfo           --------------------------
	.section	.note.nv.cuinfo,"",@"SHT_NOTE"
	.sectionflags	@"SHF_NOTE_NV_CUINFO"
        /*0018*/ 	.short	0x0002
        /*001a*/ 	.short	0x0064
        /*001c*/ 	.short	0x0082
	.zero		2


//--------------------- .nv.info                  --------------------------
	.section	.nv.info,"",@"SHT_CUDA_INFO"
	.align	4


	//----- nvinfo : EIATTR_REGCOUNT
	.align		4
        /*0000*/ 	.byte	0x04, 0x2f
        /*0002*/ 	.short	(.L_19 - .L_18)
	.align		4
.L_18:
        /*0004*/ 	.word	index@(_ZN7cutlass13device_kernelINS_4gemm6kernel13GemmUniversalIN4cute5tupleIJiiiiEEENS1_10collective13CollectiveMmaINS1_46MainloopSm100TmaUmmaWarpSpecializedBlockScaledILi14ELi2ELi2ENS5_IJNS4_1CILi1EEENSA_ILi8EEESB_EEEEENS5_IJNSA_ILi128EEENSA_ILi64EEESF_EEENS5_IJNS_12float_e2m1_tENS_13float_ue4m3_tEEEENS5_IJNS5_IJlSB_lEEENS4_6LayoutINS5_IJNS5_IJNS5_IJNSA_ILi32EEENSA_ILi4EEEEEEiEEENS5_IJNS5_IJNSA_ILi16EEESO_EEEiEEENS5_IJSB_iEEEEEENS5_IJST_NS5_IJNS5_IJNSA_ILi0EEESB_EEENSA_ILi512EEEEEENS5_IJSW_iEEEEEEEEEEESK_S13_NS4_8TiledMMAINS4_8MMA_AtomIJNS4_17SM100_MMA_MXF4_SSISI_SI_fSJ_Li128ELi64ELi16ELNS4_4UMMA5MajorE0ELS18_0ELNS17_7ScaleInE0ELS19_0EEEEEENSM_INS5_IJSB_SB_SB_EEENS5_IJSW_SW_SW_EEEEENS5_IJNS4_10UnderscoreES1F_S1F_EEEEENS5_IJNS4_23SM90_TMA_LOAD_MULTICASTES1I_EEENS5_IJNS4_14ComposedLayoutINS4_7SwizzleILi2ELi4ELi3EEENS4_18smem_ptr_flag_bitsILi4EEENSM_INS5_IJSC_SF_EEENS5_IJSF_SB_EEEEEEENSM_INS5_IJNS5_IJNS5_IJSP_SB_EEESS_EEESB_NS5_IJSB_NSA_ILi2EEEEEEEEENS5_IJNS5_IJNS5_IJSS_SY_EEESX_EEESW_NS5_IJSO_SY_EEEEEEEEEEEvNS4_8identityENS5_IJNS4_13SM90_TMA_LOADES25_EEES23_vS24_EENS_8epilogue10collective18CollectiveEpilogueINS28_23Sm100TmaWarpSpecializedILi3ELi2ELi32ELb1ELb0EEEJSH_NS5_IJNSM_ISF_SB_EENSM_ISN_SB_EEEEENS_10bfloat16_tESL_S2G_SL_NS28_6fusion15FusionCallbacksIS2C_NS2H_17LinearCombinationIS2G_fS2G_fLNS_15FloatRoundStyleE2EEESH_S2F_JEEENS4_5SM1004TMEM4LOAD26SM100_TMEM_LOAD_32dp32b32xES25_NS1K_IS1M_NS1N_ILi16EEENSM_INS5_IJSC_SN_EEENS5_IJSN_SB_EEEEEEENS4_39AutoVectorizingCopyWithAssumedAlignmentILi128EEENS4_14SM90_TMA_STOREES2V_S2X_S2X_EEEvvEEEEvNT_6ParamsE)
        /*0008*/ 	.word	0x0000006f


	//----- nvinfo : EIATTR_FRAME_SIZE
	.align		4
.L_19:
        /*000c*/ 	.byte	0x04, 0x11
        /*000e*/ 	.short	(.L_21 - .L_20)
	.align		4
.L_20:
        /*0010*/ 	.word	index@($__internal_2_$__cuda_sm10x_tcgen05_guardrail_trap_unallocated_columns_being_dealloced)
        /*0014*/ 	.word	0x00000000


	//----- nvinfo : EIATTR_FRAME_SIZE
	.align		4
.L_21:
        /*0018*/ 	.byte	0x04, 0x11
        /*001a*/ 	.short	(.L_23 - .L_22)
	.align		4
.L_22:
        /*001c*/ 	.word	index@($__internal_1_$__cuda_sm10x_tcgen05_guardrail_trap_phase_invalid_during_alloc)
        /*0020*/ 	.word	0x00000000


	//----- nvinfo : EIATTR_FRAME_SIZE
	.align		4
.L_23:
        /*0024*/ 	.byte	0x04, 0x11
        /*0026*/ 	.short	(.L_25 - .L_24)
	.align		4
.L_24:
        /*0028*/ 	.word	index@($__internal_0_$__cuda_sm10x_tcgen05_guardrail_trap_col_being_dealloced_not_returned_by_alloc)
        /*002c*/ 	.word	0x00000000


	//----- nvinfo : EIATTR_FRAME_SIZE
	.align		4
.L_25:
        /*0030*/ 	.byte	0x04, 0x11
        /*0032*/ 	.short	(.L_27 - .L_26)
	.align		4
.L_26:
        /*0034*/ 	.word	index@(_ZN7cutlass13device_kernelINS_4gemm6kernel13GemmUniversalIN4cute5tupleIJiiiiEEENS1_10collective13CollectiveMmaINS1_46MainloopSm100TmaUmmaWarpSpecializedBlockScaledILi14ELi2ELi2ENS5_IJNS4_1CILi1EEENSA_ILi8EEESB_EEEEENS5_IJNSA_ILi128EEENSA_ILi64EEESF_EEENS5_IJNS_12float_e2m1_tENS_13float_ue4m3_tEEEENS5_IJNS5_IJlSB_lEEENS4_6LayoutINS5_IJNS5_IJNS5_IJNSA_ILi32EEENSA_ILi4EEEEEEiEEENS5_IJNS5_IJNSA_ILi16EEESO_EEEiEEENS5_IJSB_iEEEEEENS5_IJST_NS5_IJNS5_IJNSA_ILi0EEESB_EEENSA_ILi512EEEEEENS5_IJSW_iEEEEEEEEEEESK_S13_NS4_8TiledMMAINS4_8MMA_AtomIJNS4_17SM100_MMA_MXF4_SSISI_SI_fSJ_Li128ELi64ELi16ELNS4_4UMMA5MajorE0ELS18_0ELNS17_7ScaleInE0ELS19_0EEEEEENSM_INS5_IJSB_SB_SB_EEENS5_IJSW_SW_SW_EEEEENS5_IJNS4_10UnderscoreES1F_S1F_EEEEENS5_IJNS4_23SM90_TMA_LOAD_MULTICASTES1I_EEENS5_IJNS4_14ComposedLayoutINS4_7SwizzleILi2ELi4ELi3EEENS4_18smem_ptr_flag_bitsILi4EEENSM_INS5_IJSC_SF_EEENS5_IJSF_SB_EEEEEEENSM_INS5_IJNS5_IJNS5_IJSP_SB_EEESS_EEESB_NS5_IJSB_NSA_ILi2EEEEEEEEENS5_IJNS5_IJNS5_IJSS_SY_EEESX_EEESW_NS5_IJSO_SY_EEEEEEEEEEEvNS4_8identityENS5_IJNS4_13SM90_TMA_LOADES25_EEES23_vS24_EENS_8epilogue10collective18CollectiveEpilogueINS28_23Sm100TmaWarpSpecializedILi3ELi2ELi32ELb1ELb0EEEJSH_NS5_IJNSM_ISF_SB_EENSM_ISN_SB_EEEEENS_10bfloat16_tESL_S2G_SL_NS28_6fusion15FusionCallbacksIS2C_NS2H_17LinearCombinationIS2G_fS2G_fLNS_15FloatRoundStyleE2EEESH_S2F_JEEENS4_5SM1004TMEM4LOAD26SM100_TMEM_LOAD_32dp32b32xES25_NS1K_IS1M_NS1N_ILi16EEENSM_INS5_IJSC_SN_EEENS5_IJSN_SB_EEEEEEENS4_39AutoVectorizingCopyWithAssumedAlignmentILi128EEENS4_14SM90_TMA_STOREES2V_S2X_S2X_EEEvvEEEEvNT_6ParamsE)
        /*0038*/ 	.word	0x00000000


	//----- nvinfo : EIATTR_MIN_STACK_SIZE
	.align		4
.L_27:
        /*003c*/ 	.byte	0x04, 0x12
        /*003e*/ 	.short	(.L_29 - .L_28)
	.align		4
.L_28:
        /*0040*/ 	.word	index@(_ZN7cutlass13device_kernelINS_4gemm6kernel13GemmUniversalIN4cute5tupleIJiiiiEEENS1_10collective13CollectiveMmaINS1_46MainloopSm100TmaUmmaWarpSpecializedBlockScaledILi14ELi2ELi2ENS5_IJNS4_1CILi1EEENSA_ILi8EEESB_EEEEENS5_IJNSA_ILi128EEENSA_ILi64EEESF_EEENS5_IJNS_12float_e2m1_tENS_13float_ue4m3_tEEEENS5_IJNS5_IJlSB_lEEENS4_6LayoutINS5_IJNS5_IJNS5_IJNSA_ILi32EEENSA_ILi4EEEEEEiEEENS5_IJNS5_IJNSA_ILi16EEESO_EEEiEEENS5_IJSB_iEEEEEENS5_IJST_NS5_IJNS5_IJNSA_ILi0EEESB_EEENSA_ILi512EEEEEENS5_IJSW_iEEEEEEEEEEESK_S13_NS4_8TiledMMAINS4_8MMA_AtomIJNS4_17SM100_MMA_MXF4_SSISI_SI_fSJ_Li128ELi64ELi16ELNS4_4UMMA5MajorE0ELS18_0ELNS17_7ScaleInE0ELS19_0EEEEEENSM_INS5_IJSB_SB_SB_EEENS5_IJSW_SW_SW_EEEEENS5_IJNS4_10UnderscoreES1F_S1F_EEEEENS5_IJNS4_23SM90_TMA_LOAD_MULTICASTES1I_EEENS5_IJNS4_14ComposedLayoutINS4_7SwizzleILi2ELi4ELi3EEENS4_18smem_ptr_flag_bitsILi4EEENSM_INS5_IJSC_SF_EEENS5_IJSF_SB_EEEEEEENSM_INS5_IJNS5_IJNS5_IJSP_SB_EEESS_EEESB_NS5_IJSB_NSA_ILi2EEEEEEEEENS5_IJNS5_IJNS5_IJSS_SY_EEESX_EEESW_NS5_IJSO_SY_EEEEEEEEEEEvNS4_8identityENS5_IJNS4_13SM90_TMA_LOADES25_EEES23_vS24_EENS_8epilogue10collective18CollectiveEpilogueINS28_23Sm100TmaWarpSpecializedILi3ELi2ELi32ELb1ELb0EEEJSH_NS5_IJNSM_ISF_SB_EENSM_ISN_SB_EEEEENS_10bfloat16_tESL_S2G_SL_NS28_6fusion15FusionCallbacksIS2C_NS2H_17LinearCombinationIS2G_fS2G_fLNS_15FloatRoundStyleE2EEESH_S2F_JEEENS4_5SM1004TMEM4LOAD26SM100_TMEM_LOAD_32dp32b32xES25_NS1K_IS1M_NS1N_ILi16EEENSM_INS5_IJSC_SN_EEENS5_IJSN_SB_EEEEEEENS4_39AutoVectorizingCopyWithAssumedAlignmentILi128EEENS4_14SM90_TMA_STOREES2V_S2X_S2X_EEEvvEEEEvNT_6ParamsE)
        /*0044*/ 	.word	0x00000000
.L_29:


//--------------------- .nv.compat                --------------------------
	.section	.nv.compat,"",@"SHT_CUDA_COMPAT_INFO"
	.align	4
        /*0000*/ 	.byte	0x02, 0x09, 0x01, 0x00, 0x02, 0x02, 0x02, 0x00, 0x02, 0x05, 0x05, 0x00, 0x03, 0x07, 0x01, 0x01
        /*0010*/ 	.byte	0x02, 0x03, 0x01, 0x00, 0x02, 0x06, 0x01, 0x00, 0x04, 0x0b, 0x08, 0x00, 0x09, 0x00, 0x00, 0x00
        /*0020*/ 	.byte	0x00, 0x00, 0x00, 0x00


//--------------------- .nv.info._ZN7cutlass13device_kernelINS_4gemm6kernel13GemmUniversalIN4cute5tupleIJiiiiEEENS1_10collective13CollectiveMmaINS1_46MainloopSm100TmaUmmaWarpSpecializedBlockScaledILi14ELi2ELi2ENS5_IJNS4_1CILi1EEENSA_ILi8EEESB_EEEEENS5_IJNSA_ILi128EEENSA_ILi64EEESF_EEENS5_IJNS_12float_e2m1_tENS_13float_ue4m3_tEEEENS5_IJNS5_IJlSB_lEEENS4_6LayoutINS5_IJNS5_IJNS5_IJNSA_ILi32EEENSA_ILi4EEEEEEiEEENS5_IJNS5_IJNSA_ILi16EEESO_EEEiEEENS5_IJSB_iEEEEEENS5_IJST_NS5_IJNS5_IJNSA_ILi0EEESB_EEENSA_ILi512EEEEEENS5_IJSW_iEEEEEEEEEEESK_S13_NS4_8TiledMMAINS4_8MMA_AtomIJNS4_17SM100_MMA_MXF4_SSISI_SI_fSJ_Li128ELi64ELi16ELNS4_4UMMA5MajorE0ELS18_0ELNS17_7ScaleInE0ELS19_0EEEEEENSM_INS5_IJSB_SB_SB_EEENS5_IJSW_SW_SW_EEEEENS5_IJNS4_10UnderscoreES1F_S1F_EEEEENS5_IJNS4_23SM90_TMA_LOAD_MULTICASTES1I_EEENS5_IJNS4_14ComposedLayoutINS4_7SwizzleILi2ELi4ELi3EEENS4_18smem_ptr_flag_bitsILi4EEENSM_INS5_IJSC_SF_EEENS5_IJSF_SB_EEEEEEENSM_INS5_IJNS5_IJNS5_IJSP_SB_EEESS_EEESB_NS5_IJSB_NSA_ILi2EEEEEEEEENS5_IJNS5_IJNS5_IJSS_SY_EEESX_EEESW_NS5_IJSO_SY_EEEEEEEEEEEvNS4_8identityENS5_IJNS4_13SM90_TMA_LOADES25_EEES23_vS24_EENS_8epilogue10collective18CollectiveEpilogueINS28_23Sm100TmaWarpSpecializedILi3ELi2ELi32ELb1ELb0EEEJSH_NS5_IJNSM_ISF_SB_EENSM_ISN_SB_EEEEENS_10bfloat16_tESL_S2G_SL_NS28_6fusion15FusionCallbacksIS2C_NS2H_17LinearCombinationIS2G_fS2G_fLNS_15FloatRoundStyleE2EEESH_S2F_JEEENS4_5SM1004TMEM4LOAD26SM100_TMEM_LOAD_32dp32b32xES25_NS1K_IS1M_NS1N_ILi16EEENSM_INS5_IJSC_SN_EEENS5_IJSN_SB_EEEEEEENS4_39AutoVectorizingCopyWithAssumedAlignmentILi128EEENS4_14SM90_TMA_STOREES2V_S2X_S2X_EEEvvEEEEvNT_6ParamsE --------------------------
	.section	.nv.info._ZN7cutlass13device_kernelINS_4gemm6kernel13GemmUniversalIN4cute5tupleIJiiiiEEENS1_10collective13CollectiveMmaINS1_46MainloopSm100TmaUmmaWarpSpecializedBlockScaledILi14ELi2ELi2ENS5_IJNS4_1CILi1EEENSA_ILi8EEESB_EEEEENS5_IJNSA_ILi128EEENSA_ILi64EEESF_EEENS5_IJNS_12float_e2m1_tENS_13float_ue4m3_tEEEENS5_IJNS5_IJlSB_lEEENS4_6LayoutINS5_IJNS5_IJNS5_IJNSA_ILi32EEENSA_ILi4EEEEEEiEEENS5_IJNS5_IJNSA_ILi16EEESO_EEEiEEENS5_IJSB_iEEEEEENS5_IJST_NS5_IJNS5_IJNSA_ILi0EEESB_EEENSA_ILi512EEEEEENS5_IJSW_iEEEEEEEEEEESK_S13_NS4_8TiledMMAINS4_8MMA_AtomIJNS4_17SM100_MMA_MXF4_SSISI_SI_fSJ_Li128ELi64ELi16ELNS4_4UMMA5MajorE0ELS18_0ELNS17_7ScaleInE0ELS19_0EEEEEENSM_INS5_IJSB_SB_SB_EEENS5_IJSW_SW_SW_EEEEENS5_IJNS4_10UnderscoreES1F_S1F_EEEEENS5_IJNS4_23SM90_TMA_LOAD_MULTICASTES1I_EEENS5_IJNS4_14ComposedLayoutINS4_7SwizzleILi2ELi4ELi3EEENS4_18smem_ptr_flag_bitsILi4EEENSM_INS5_IJSC_SF_EEENS5_IJSF_SB_EEEEEEENSM_INS5_IJNS5_IJNS5_IJSP_SB_EEESS_EEESB_NS5_IJSB_NSA_ILi2EEEEEEEEENS5_IJNS5_IJNS5_IJSS_SY_EEESX_EEESW_NS5_IJSO_SY_EEEEEEEEEEEvNS4_8identityENS5_IJNS4_13SM90_TMA_LOADES25_EEES23_vS24_EENS_8epilogue10collective18CollectiveEpilogueINS28_23Sm100TmaWarpSpecializedILi3ELi2ELi32ELb1ELb0EEEJSH_NS5_IJNSM_ISF_SB_EENSM_ISN_SB_EEEEENS_10bfloat16_tESL_S2G_SL_NS28_6fusion15FusionCallbacksIS2C_NS2H_17LinearCombinationIS2G_fS2G_fLNS_15FloatRoundStyleE2EEESH_S2F_JEEENS4_5SM1004TMEM4LOAD26SM100_TMEM_LOAD_32dp32b32xES25_NS1K_IS1M_NS1N_ILi16EEENSM_INS5_IJSC_SN_EEENS5_IJSN_SB_EEEEEEENS4_39AutoVectorizingCopyWithAssumedAlignmentILi128EEENS4_14SM90_TMA_STOREES2V_S2X_S2X_EEEvvEEEEvNT_6ParamsE,"",@"SHT_CUDA_INFO"
	.sectionflags	@""
	.align	4


	//----- nvinfo : EIATTR_CUDA_API_VERSION
	.align		4
        /*0000*/ 	.byte	0x04, 0x37
        /*0002*/ 	.short	(.L_31 - .L_30)
.L_30:
        /*0004*/ 	.word	0x00000082


	//----- nvinfo : EIATTR_KPARAM_INFO
	.align		4
.L_31:
        /*0008*/ 	.byte	0x04, 0x17
        /*000a*/ 	.short	(.L_33 - .L_32)
.L_32:
        /*000c*/ 	.word	0x00000000
        /*0010*/ 	.short	0x0000
        /*0012*/ 	.short	0x0000
        /*0014*/ 	.byte	0x00, 0xf0, 0x01, 0x30


	//----- nvinfo : EIATTR_AT_ENTRY_FRAGMENTS
	.align		4
.L_33:
        /*0018*/ 	.byte	0x04, 0x4f
        /*001a*/ 	.short	(.L_35 - .L_34)


	//   ....[0]....
.L_34:
        /*001c*/ 	.word	0x00000006


	//----- nvinfo : EIATTR_RESERVED_SMEM_USED
	.align		4
.L_35:
        /*0020*/ 	.byte	0x01, 0x41
	.zero		2


	//----- nvinfo : EIATTR_SPARSE_MMA_MASK
	.align		4
        /*0024*/ 	.byte	0x03, 0x50
        /*0026*/ 	.short	0x0000


	//----- nvinfo : EIATTR_TCGEN05_1CTA_USED
	.align		4
        /*0028*/ 	.byte	0x01, 0x51
	.zero		2


	//----- nvinfo : EIATTR_MAXREG_COUNT
	.align		4
        /*002c*/ 	.byte	0x03, 0x1b
        /*002e*/ 	.short	0x00ff


	//----- nvinfo : EIATTR_NUM_BARRIERS
	.align		4
        /*0030*/ 	.byte	0x02, 0x4c
        /*0032*/ 	.byte	0x07
	.zero		1


	//----- nvinfo : EIATTR_EXTERNS
	.align		4
        /*0034*/ 	.byte	0x04, 0x0f
        /*0036*/ 	.short	(.L_37 - .L_36)


	//   ....[0]....
	.align		4
.L_36:
        /*0038*/ 	.word	index@(__assertfail)


	//----- nvinfo : EIATTR_MERCURY_ISA_VERSION
	.align		4
.L_37:
        /*003c*/ 	.byte	0x03, 0x5f
        /*003e*/ 	.short	0x0101


	//----- nvinfo : EIATTR_INT_WARP_WIDE_INSTR_OFFSETS
	.align		4
        /*0040*/ 	.byte	0x04, 0x31
        /*0042*/ 	.short	(.L_39 - .L_38)


	//   ....[0]....
.L_38:
        /*0044*/ 	.word	0x00002650


	//   ....[1]....
        /*0048*/ 	.word	0x00004b80


	//   ....[2]....
        /*004c*/ 	.word	0x00004bb0


	//   ....[3]....
        /*0050*/ 	.word	0x00004c00


	//   ....[4]....
        /*0054*/ 	.word	0x000054a0


	//   ....[5]....
        /*0058*/ 	.word	0x00005510


	//   ....[6]....
        /*005c*/ 	.word	0x00005780


	//   ....[7]....
        /*0060*/ 	.word	0x000058f0


	//----- nvinfo : EIATTR_COOP_GROUP_MASK_REGIDS
	.align		4
.L_39:
        /*0064*/ 	.byte	0x04, 0x29
        /*0066*/ 	.short	(.L_41 - .L_40)


	//   ....[0]....
.L_40:
        /*0068*/ 	.word	0xffffffff


	//   ....[1]....
        /*006c*/ 	.word	0xffffffff


	//   ....[2]....
        /*0070*/ 	.word	0xffffffff


	//   ....[3]....
        /*0074*/ 	.word	0xffffffff


	//   ....[4]....
        /*0078*/ 	.word	0xffffffff


	//   ....[5]....
        /*007c*/ 	.word	0xffffffff


	//   ....[6]....
        /*0080*/ 	.word	0xffffffff


	//   ....[7]....
        /*0084*/ 	.word	0xffffffff


	//   ....[8]....
        /*0088*/ 	.word	0xffffffff


	//   ....[9]....
        /*008c*/ 	.word	0xffffffff


	//   ....[10]....
        /*0090*/ 	.word	0xffffffff


	//   ....[11]....
        /*0094*/ 	.word	0xffffffff


	//   ....[12]....
        /*0098*/ 	.word	0xffffffff


	//   ....[13]....
        /*009c*/ 	.word	0xffffffff


	//----- nvinfo : EIATTR_COOP_GROUP_INSTR_OFFSETS
	.align		4
.L_41:
        /*00a0*/ 	.byte	0x04, 0x28
        /*00a2*/ 	.short	(.L_43 - .L_42)


	//   ....[0]....
.L_42:
        /*00a4*/ 	.word	0x00000090


	//   ....[1]....
        /*00a8*/ 	.word	0x00000530


	//   ....[2]....
        /*00ac*/ 	.word	0x00000850


	//   ....[3]....
        /*00b0*/ 	.word	0x000009d0


	//   ....[4]....
        /*00b4*/ 	.word	0x00000ad0


	//   ....[5]....
        /*00b8*/ 	.word	0x00000c40


	//   ....[6]....
        /*00bc*/ 	.word	0x00000da0


	//   ....[7]....
        /*00c0*/ 	.word	0x00000f50


	//   ....[8]....
        /*00c4*/ 	.word	0x00002530


	//   ....[9]....
        /*00c8*/ 	.word	0x000038c0


	//   ....[10]....
        /*00cc*/ 	.word	0x00003ad0


	//   ....[11]....
        /*00d0*/ 	.word	0x00003b00


	//   ....[12]....
        /*00d4*/ 	.word	0x00004a70


	//   ....[13]....
        /*00d8*/ 	.word	0x00004ca0


	//----- nvinfo : EIATTR_VRC_CTA_INIT_COUNT
	.align		4
.L_43:
        /*00dc*/ 	.byte	0x02, 0x4a
        /*00de*/ 	.byte	0x80
	.zero		1


	//----- nvinfo : EIATTR_SYSCALL_OFFSETS
	.align		4
        /*00e0*/ 	.byte	0x04, 0x46
        /*00e2*/ 	.short	(.L_45 - .L_44)


	//   ....[0]....
.L_44:
        /*00e4*/ 	.word	0x00006460


	//   ....[1]....
        /*00e8*/ 	.word	0x00006550


	//   ....[2]....
        /*00ec*/ 	.word	0x00006d90


	//   ....[3]....
        /*00f0*/ 	.word	0x00007a40


	//----- nvinfo : EIATTR_MBARRIER_INSTR_OFFSETS
	.align		4
.L_45:
        /*00f4*/ 	.byte	0x04, 0x39
        /*00f6*/ 	.short	(.L_47 - .L_46)


	//   ....[0]....
.L_46:
        /*00f8*/ 	.word	0x00000670
        /*00fc*/ 	.word	0x000000ff
        /*0100*/ 	.word	0x00000000
        /*0104*/ 	.short	0x0100
        /*0106*/ 	.byte	0x06
	.zero		1


	//   ....[1]....
        /*0108*/ 	.word	0x00000680
        /*010c*/ 	.word	0x000000ff
        /*0110*/ 	.word	0x00000070
        /*0114*/ 	.short	0x0100
        /*0116*/ 	.byte	0x06
	.zero		1


	//   ....[2]....
        /*0118*/ 	.word	0x00000690
        /*011c*/ 	.word	0x000000ff
        /*0120*/ 	.word	0x00000008
        /*0124*/ 	.short	0x0100
        /*0126*/ 	.byte	0x06
	.zero		1


	//   ....[3]....
        /*0128*/ 	.word	0x000006a0
        /*012c*/ 	.word	0x000000ff
        /*0130*/ 	.word	0x00000078
        /*0134*/ 	.short	0x0100
        /*0136*/ 	.byte	0x06
	.zero		1


	//   ....[4]....
        /*0138*/ 	.word	0x000006b0
        /*013c*/ 	.word	0x000000ff
        /*0140*/ 	.word	0x00000010
        /*0144*/ 	.short	0x0100
        /*0146*/ 	.byte	0x06
	.zero		1


	//   ....[5]....
        /*0148*/ 	.word	0x000006c0
        /*014c*/ 	.word	0x000000ff
        /*0150*/ 	.word	0x00000080
        /*0154*/ 	.short	0x0100
        /*0156*/ 	.byte	0x06
	.zero		1


	//   ....[6]....
        /*0158*/ 	.word	0x000006d0
        /*015c*/ 	.word	0x000000ff
        /*0160*/ 	.word	0x00000018
        /*0164*/ 	.short	0x0100
        /*0166*/ 	.byte	0x06
	.zero		1


	//   ....[7]....
        /*0168*/ 	.word	0x000006e0
        /*016c*/ 	.word	0x000000ff
        /*0170*/ 	.word	0x00000088
        /*0174*/ 	.short	0x0100
        /*0176*/ 	.byte	0x06
	.zero		1


	//   ....[8]....
        /*0178*/ 	.word	0x000006f0
        /*017c*/ 	.word	0x000000ff
        /*0180*/ 	.word	0x00000020
        /*0184*/ 	.short	0x0100
        /*0186*/ 	.byte	0x06
	.zero		1


	//   ....[9]....
        /*0188*/ 	.word	0x00000700
        /*018c*/ 	.word	0x000000ff
        /*0190*/ 	.word	0x00000090
        /*0194*/ 	.short	0x0100
        /*0196*/ 	.byte	0x06
	.zero		1


	//   ....[10]....
        /*0198*/ 	.word	0x00000710
        /*019c*/ 	.word	0x000000ff
        /*01a0*/ 	.word	0x00000028
        /*01a4*/ 	.short	0x0100
        /*01a6*/ 	.byte	0x06
	.zero		1


	//   ....[11]....
        /*01a8*/ 	.word	0x00000720
        /*01ac*/ 	.word	0x000000ff
        /*01b0*/ 	.word	0x00000098
        /*01b4*/ 	.short	0x0100
        /*01b6*/ 	.byte	0x06
	.zero		1


	//   ....[12]....
        /*01b8*/ 	.word	0x00000730
        /*01bc*/ 	.word	0x000000ff
        /*01c0*/ 	.word	0x00000030
        /*01c4*/ 	.short	0x0100
        /*01c6*/ 	.byte	0x06
	.zero		1


	//   ....[13]....
        /*01c8*/ 	.word	0x00000740
        /*01cc*/ 	.word	0x000000ff
        /*01d0*/ 	.word	0x000000a0
        /*01d4*/ 	.short	0x0100
        /*01d6*/ 	.byte	0x06
	.zero		1


	//   ....[14]....
        /*01d8*/ 	.word	0x00000750
        /*01dc*/ 	.word	0x000000ff
        /*01e0*/ 	.word	0x00000038
        /*01e4*/ 	.short	0x0100
        /*01e6*/ 	.byte	0x06
	.zero		1


	//   ....[15]....
        /*01e8*/ 	.word	0x00000760
        /*01ec*/ 	.word	0x000000ff
        /*01f0*/ 	.word	0x000000a8
        /*01f4*/ 	.short	0x0100
        /*01f6*/ 	.byte	0x06
	.zero		1


	//   ....[16]....
        /*01f8*/ 	.word	0x00000770
        /*01fc*/ 	.word	0x000000ff
        /*0200*/ 	.word	0x00000040
        /*0204*/ 	.short	0x0100
        /*0206*/ 	.byte	0x06
	.zero		1


	//   ....[17]....
        /*0208*/ 	.word	0x00000780
        /*020c*/ 	.word	0x000000ff
        /*0210*/ 	.word	0x000000b0
        /*0214*/ 	.short	0x0100
        /*0216*/ 	.byte	0x06
	.zero		1


	//   ....[18]....
        /*0218*/ 	.word	0x00000790
        /*021c*/ 	.word	0x000000ff
        /*0220*/ 	.word	0x00000048
        /*0224*/ 	.short	0x0100
        /*0226*/ 	.byte	0x06
	.zero		1


	//   ....[19]....
        /*0228*/ 	.word	0x000007a0
        /*022c*/ 	.word	0x000000ff
        /*0230*/ 	.word	0x000000b8
        /*0234*/ 	.short	0x0100
        /*0236*/ 	.byte	0x06
	.zero		1


	//   ....[20]....
        /*0238*/ 	.word	0x000007b0
        /*023c*/ 	.word	0x000000ff
        /*0240*/ 	.word	0x00000050
        /*0244*/ 	.short	0x0100
        /*0246*/ 	.byte	0x06
	.zero		1


	//   ....[21]....
        /*0248*/ 	.word	0x000007c0
        /*024c*/ 	.word	0x000000ff
        /*0250*/ 	.word	0x000000c0
        /*0254*/ 	.short	0x0100
        /*0256*/ 	.byte	0x06
	.zero		1


	//   ....[22]....
        /*0258*/ 	.word	0x000007d0
        /*025c*/ 	.word	0x000000ff
        /*0260*/ 	.word	0x00000058
        /*0264*/ 	.short	0x0100
        /*0266*/ 	.byte	0x06
	.zero		1


	//   ....[23]....
        /*0268*/ 	.word	0x000007e0
        /*026c*/ 	.word	0x000000ff
        /*0270*/ 	.word	0x000000c8
        /*0274*/ 	.short	0x0100
        /*0276*/ 	.byte	0x06
	.zero		1


	//   ....[24]....
        /*0278*/ 	.word	0x000007f0
        /*027c*/ 	.word	0x000000ff
        /*0280*/ 	.word	0x00000060
        /*0284*/ 	.short	0x0100
        /*0286*/ 	.byte	0x06
	.zero		1


	//   ....[25]....
        /*0288*/ 	.word	0x00000800
        /*028c*/ 	.word	0x000000ff
        /*0290*/ 	.word	0x000000d0
        /*0294*/ 	.short	0x0100
        /*0296*/ 	.byte	0x06
	.zero		1


	//   ....[26]....
        /*0298*/ 	.word	0x00000810
        /*029c*/ 	.word	0x000000ff
        /*02a0*/ 	.word	0x00000068
        /*02a4*/ 	.short	0x0100
        /*02a6*/ 	.byte	0x06
	.zero		1


	//   ....[27]....
        /*02a8*/ 	.word	0x00000820
        /*02ac*/ 	.word	0x000000ff
        /*02b0*/ 	.word	0x000000d8
        /*02b4*/ 	.short	0x0100
        /*02b6*/ 	.byte	0x06
	.zero		1


	//   ....[28]....
        /*02b8*/ 	.word	0x00000960
        /*02bc*/ 	.word	0x000000ff
        /*02c0*/ 	.word	0x000000e0
        /*02c4*/ 	.short	0x0100
        /*02c6*/ 	.byte	0x06
	.zero		1


	//   ....[29]....
        /*02c8*/ 	.word	0x00000970
        /*02cc*/ 	.word	0x000000ff
        /*02d0*/ 	.word	0x000000f8
        /*02d4*/ 	.short	0x0100
        /*02d6*/ 	.byte	0x06
	.zero		1


	//   ....[30]....
        /*02d8*/ 	.word	0x00000980
        /*02dc*/ 	.word	0x000000ff
        /*02e0*/ 	.word	0x000000e8
        /*02e4*/ 	.short	0x0100
        /*02e6*/ 	.byte	0x06
	.zero		1


	//   ....[31]....
        /*02e8*/ 	.word	0x00000990
        /*02ec*/ 	.word	0x000000ff
        /*02f0*/ 	.word	0x00000100
        /*02f4*/ 	.short	0x0100
        /*02f6*/ 	.byte	0x06
	.zero		1


	//   ....[32]....
        /*02f8*/ 	.word	0x000009a0
        /*02fc*/ 	.word	0x000000ff
        /*0300*/ 	.word	0x000000f0
        /*0304*/ 	.short	0x0100
        /*0306*/ 	.byte	0x06
	.zero		1


	//   ....[33]....
        /*0308*/ 	.word	0x000009b0
        /*030c*/ 	.word	0x000000ff
        /*0310*/ 	.word	0x00000108
        /*0314*/ 	.short	0x0100
        /*0316*/ 	.byte	0x06
	.zero		1


	//   ....[34]....
        /*0318*/ 	.word	0x00000aa0
        /*031c*/ 	.word	0x000000ff
        /*0320*/ 	.word	0x00000110
        /*0324*/ 	.short	0x0100
        /*0326*/ 	.byte	0x05
	.zero		1


	//   ....[35]....
        /*0328*/ 	.word	0x00000ab0
        /*032c*/ 	.word	0x000000ff
        /*0330*/ 	.word	0x00000118
        /*0334*/ 	.short	0x0100
        /*0336*/ 	.byte	0x05
	.zero		1


	//   ....[36]....
        /*0338*/ 	.word	0x00000bf0
        /*033c*/ 	.word	0x000000ff
        /*0340*/ 	.word	0x00000120
        /*0344*/ 	.short	0x0100
        /*0346*/ 	.byte	0x05
	.zero		1


	//   ....[37]....
        /*0348*/ 	.word	0x00000c00
        /*034c*/ 	.word	0x000000ff
        /*0350*/ 	.word	0x00000130
        /*0354*/ 	.short	0x0100
        /*0356*/ 	.byte	0x05
	.zero		1


	//   ....[38]....
        /*0358*/ 	.word	0x00000c10
        /*035c*/ 	.word	0x000000ff
        /*0360*/ 	.word	0x00000128
        /*0364*/ 	.short	0x0100
        /*0366*/ 	.byte	0x05
	.zero		1


	//   ....[39]....
        /*0368*/ 	.word	0x00000c20
        /*036c*/ 	.word	0x000000ff
        /*0370*/ 	.word	0x00000138
        /*0374*/ 	.short	0x0100
        /*0376*/ 	.byte	0x05
	.zero		1


	//   ....[40]....
        /*0378*/ 	.word	0x00000d50
        /*037c*/ 	.word	0x000000ff
        /*0380*/ 	.word	0x00000140
        /*0384*/ 	.short	0x0100
        /*0386*/ 	.byte	0x06
	.zero		1


	//   ....[41]....
        /*0388*/ 	.word	0x00000d60
        /*038c*/ 	.word	0x000000ff
        /*0390*/ 	.word	0x00000150
        /*0394*/ 	.short	0x0100
        /*0396*/ 	.byte	0x06
	.zero		1


	//   ....[42]....
        /*0398*/ 	.word	0x00000d70
        /*039c*/ 	.word	0x000000ff
        /*03a0*/ 	.word	0x00000148
        /*03a4*/ 	.short	0x0100
        /*03a6*/ 	.byte	0x06
	.zero		1


	//   ....[43]....
        /*03a8*/ 	.word	0x00000d80
        /*03ac*/ 	.word	0x000000ff
        /*03b0*/ 	.word	0x00000158
        /*03b4*/ 	.short	0x0100
        /*03b6*/ 	.byte	0x06
	.zero		1


	//   ....[44]....
        /*03b8*/ 	.word	0x00000e70
        /*03bc*/ 	.word	0x000000ff
        /*03c0*/ 	.word	0x00000160
        /*03c4*/ 	.short	0x0100
        /*03c6*/ 	.byte	0x05
	.zero		1


	//   ....[45]....
        /*03c8*/ 	.word	0x00000e80
        /*03cc*/ 	.word	0x000000ff
        /*03d0*/ 	.word	0x00000170
        /*03d4*/ 	.short	0x0100
        /*03d6*/ 	.byte	0x05
	.zero		1


	//   ....[46]....
        /*03d8*/ 	.word	0x00000e90
        /*03dc*/ 	.word	0x000000ff
        /*03e0*/ 	.word	0x00000168
        /*03e4*/ 	.short	0x0100
        /*03e6*/ 	.byte	0x05
	.zero		1


	//   ....[47]....
        /*03e8*/ 	.word	0x00000ea0
        /*03ec*/ 	.word	0x000000ff
        /*03f0*/ 	.word	0x00000178
        /*03f4*/ 	.short	0x0100
        /*03f6*/ 	.byte	0x05
	.zero		1


	//   ....[48]....
        /*03f8*/ 	.word	0x00001ac0
        /*03fc*/ 	.word	0x00000002
        /*0400*/ 	.word	0x00000170
        /*0404*/ 	.short	0x010a
        /*0406*/ 	.byte	0xff
	.zero		1


	//   ....[49]....
        /*0408*/ 	.word	0x00001af0
        /*040c*/ 	.word	0x00000002
        /*0410*/ 	.word	0x00000160
        /*0414*/ 	.short	0x0101
        /*0416*/ 	.byte	0xff
	.zero		1


	//   ....[50]....
        /*0418*/ 	.word	0x00001bd0
        /*041c*/ 	.word	0x000000ff
        /*0420*/ 	.word	0x00000070
        /*0424*/ 	.short	0x010a
        /*0426*/ 	.byte	0x08
	.zero		1


	//   ....[51]....
        /*0428*/ 	.word	0x00001c90
        /*042c*/ 	.word	0x000000ff
        /*0430*/ 	.word	0x00000070
        /*0434*/ 	.short	0x010a
        /*0436*/ 	.byte	0x21
	.zero		1


	//   ....[52]....
        /*0438*/ 	.word	0x00001dd0
        /*043c*/ 	.word	0x000000ff
        /*0440*/ 	.word	0x00000070
        /*0444*/ 	.short	0x010a
        /*0446*/ 	.byte	0x08
	.zero		1


	//   ....[53]....
        /*0448*/ 	.word	0x000020a0
        /*044c*/ 	.word	0x000000ff
        /*0450*/ 	.word	0x00000118
        /*0454*/ 	.short	0x0101
        /*0456*/ 	.byte	0x07
	.zero		1


	//   ....[54]....
        /*0458*/ 	.word	0x000020c0
        /*045c*/ 	.word	0x000000ff
        /*0460*/ 	.word	0x00000070
        /*0464*/ 	.short	0x010a
        /*0466*/ 	.byte	0x08
	.zero		1


	//   ....[55]....
        /*0468*/ 	.word	0x00002140
        /*046c*/ 	.word	0x000000ff
        /*0470*/ 	.word	0x00000070
        /*0474*/ 	.short	0x010a
        /*0476*/ 	.byte	0x21
	.zero		1


	//   ....[56]....
        /*0478*/ 	.word	0x00002280
        /*047c*/ 	.word	0x000000ff
        /*0480*/ 	.word	0x00000070
        /*0484*/ 	.short	0x010a
        /*0486*/ 	.byte	0x08
	.zero		1


	//   ....[57]....
        /*0488*/ 	.word	0x00002560
        /*048c*/ 	.word	0x00000002
        /*0490*/ 	.word	0x00000120
        /*0494*/ 	.short	0x010a
        /*0496*/ 	.byte	0xff
	.zero		1


	//   ....[58]....
        /*0498*/ 	.word	0x00002620
        /*049c*/ 	.word	0x00000002
        /*04a0*/ 	.word	0x00000000
        /*04a4*/ 	.short	0x0101
        /*04a6*/ 	.byte	0xff
	.zero		1


	//   ....[59]....
        /*04a8*/ 	.word	0x00002b90
        /*04ac*/ 	.word	0x000000ff
        /*04b0*/ 	.word	0x00000000
        /*04b4*/ 	.short	0x010a
        /*04b6*/ 	.byte	0x04
	.zero		1


	//   ....[60]....
        /*04b8*/ 	.word	0x00002c20
        /*04bc*/ 	.word	0x000000ff
        /*04c0*/ 	.word	0x00000000
        /*04c4*/ 	.short	0x010a
        /*04c6*/ 	.byte	0x04
	.zero		1


	//   ....[61]....
        /*04c8*/ 	.word	0x00002cb0
        /*04cc*/ 	.word	0x000000ff
        /*04d0*/ 	.word	0x00000000
        /*04d4*/ 	.short	0x010a
        /*04d6*/ 	.byte	0x04
	.zero		1


	//   ....[62]....
        /*04d8*/ 	.word	0x00002d40
        /*04dc*/ 	.word	0x000000ff
        /*04e0*/ 	.word	0x00000000
        /*04e4*/ 	.short	0x010a
        /*04e6*/ 	.byte	0x04
	.zero		1


	//   ....[63]....
        /*04e8*/ 	.word	0x00002dd0
        /*04ec*/ 	.word	0x000000ff
        /*04f0*/ 	.word	0x00000000
        /*04f4*/ 	.short	0x010a
        /*04f6*/ 	.byte	0x04
	.zero		1


	//   ....[64]....
        /*04f8*/ 	.word	0x00002e60
        /*04fc*/ 	.word	0x000000ff
        /*0500*/ 	.word	0x00000000
        /*0504*/ 	.short	0x010a
        /*0506*/ 	.byte	0x04
	.zero		1


	//   ....[65]....
        /*0508*/ 	.word	0x00002ef0
        /*050c*/ 	.word	0x000000ff
        /*0510*/ 	.word	0x00000000
        /*0514*/ 	.short	0x010a
        /*0516*/ 	.byte	0x04
	.zero		1


	//   ....[66]....
        /*0518*/ 	.word	0x00002f80
        /*051c*/ 	.word	0x000000ff
        /*0520*/ 	.word	0x00000000
        /*0524*/ 	.short	0x010a
        /*0526*/ 	.byte	0x04
	.zero		1


	//   ....[67]....
        /*0528*/ 	.word	0x00003010
        /*052c*/ 	.word	0x000000ff
        /*0530*/ 	.word	0x00000000
        /*0534*/ 	.short	0x010a
        /*0536*/ 	.byte	0x04
	.zero		1


	//   ....[68]....
        /*0538*/ 	.word	0x000030a0
        /*053c*/ 	.word	0x000000ff
        /*0540*/ 	.word	0x00000000
        /*0544*/ 	.short	0x010a
        /*0546*/ 	.byte	0x04
	.zero		1


	//   ....[69]....
        /*0548*/ 	.word	0x00003130
        /*054c*/ 	.word	0x000000ff
        /*0550*/ 	.word	0x00000000
        /*0554*/ 	.short	0x010a
        /*0556*/ 	.byte	0x04
	.zero		1


	//   ....[70]....
        /*0558*/ 	.word	0x000031c0
        /*055c*/ 	.word	0x000000ff
        /*0560*/ 	.word	0x00000000
        /*0564*/ 	.short	0x010a
        /*0566*/ 	.byte	0x04
	.zero		1


	//   ....[71]....
        /*0568*/ 	.word	0x00003250
        /*056c*/ 	.word	0x000000ff
        /*0570*/ 	.word	0x00000000
        /*0574*/ 	.short	0x010a
        /*0576*/ 	.byte	0x04
	.zero		1


	//   ....[72]....
        /*0578*/ 	.word	0x000032f0
        /*057c*/ 	.word	0x00000000
        /*0580*/ 	.word	0x00000000
        /*0584*/ 	.short	0x010a
        /*0586*/ 	.byte	0xff
	.zero		1


	//   ....[73]....
        /*0588*/ 	.word	0x00003420
        /*058c*/ 	.word	0x00000000
        /*0590*/ 	.word	0x00000160
        /*0594*/ 	.short	0x010a
        /*0596*/ 	.byte	0xff
	.zero		1


	//   ....[74]....
        /*0598*/ 	.word	0x00003490
        /*059c*/ 	.word	0x00000000
        /*05a0*/ 	.word	0x00000000
        /*05a4*/ 	.short	0x0101
        /*05a6*/ 	.byte	0xff
	.zero		1


	//   ....[75]....
        /*05a8*/ 	.word	0x000034b0
        /*05ac*/ 	.word	0x000000ff
        /*05b0*/ 	.word	0x00000130
        /*05b4*/ 	.short	0x010a
        /*05b6*/ 	.byte	0x05
	.zero		1


	//   ....[76]....
        /*05b8*/ 	.word	0x000035d0
        /*05bc*/ 	.word	0x00000000
        /*05c0*/ 	.word	0x00000120
        /*05c4*/ 	.short	0x010a
        /*05c6*/ 	.byte	0xff
	.zero		1


	//   ....[77]....
        /*05c8*/ 	.word	0x000036d0
        /*05cc*/ 	.word	0x00000000
        /*05d0*/ 	.word	0x00000000
        /*05d4*/ 	.short	0x0101
        /*05d6*/ 	.byte	0xff
	.zero		1


	//   ....[78]....
        /*05d8*/ 	.word	0x00003760
        /*05dc*/ 	.word	0x000000ff
        /*05e0*/ 	.word	0x00000130
        /*05e4*/ 	.short	0x0106
        /*05e6*/ 	.byte	0x05
	.zero		1


	//   ....[79]....
        /*05e8*/ 	.word	0x00003780
        /*05ec*/ 	.word	0x000000ff
        /*05f0*/ 	.word	0x00000130
        /*05f4*/ 	.short	0x010a
        /*05f6*/ 	.byte	0x05
	.zero		1


	//   ....[80]....
        /*05f8*/ 	.word	0x00003810
        /*05fc*/ 	.word	0x000000ff
        /*0600*/ 	.word	0x00000130
        /*0604*/ 	.short	0x0106
        /*0606*/ 	.byte	0x04
	.zero		1


	//   ....[81]....
        /*0608*/ 	.word	0x00003850
        /*060c*/ 	.word	0x00000000
        /*0610*/ 	.word	0x00000130
        /*0614*/ 	.short	0x010a
        /*0616*/ 	.byte	0xff
	.zero		1


	//   ....[82]....
        /*0618*/ 	.word	0x00003e40
        /*061c*/ 	.word	0x00000002
        /*0620*/ 	.word	0x00000120
        /*0624*/ 	.short	0x010a
        /*0626*/ 	.byte	0xff
	.zero		1


	//   ....[83]....
        /*0628*/ 	.word	0x00003f00
        /*062c*/ 	.word	0x00000002
        /*0630*/ 	.word	0x00000000
        /*0634*/ 	.short	0x0101
        /*0636*/ 	.byte	0xff
	.zero		1


	//   ....[84]....
        /*0638*/ 	.word	0x000043d0
        /*063c*/ 	.word	0x000000ff
        /*0640*/ 	.word	0x00000000
        /*0644*/ 	.short	0x010a
        /*0646*/ 	.byte	0x05
	.zero		1


	//   ....[85]....
        /*0648*/ 	.word	0x000043e0
        /*064c*/ 	.word	0x000000ff
        /*0650*/ 	.word	0x00000150
        /*0654*/ 	.short	0x010a
        /*0656*/ 	.byte	0x0c
	.zero		1


	//   ....[86]....
        /*0658*/ 	.word	0x000045b0
        /*065c*/ 	.word	0x000000ff
        /*0660*/ 	.word	0x00000000
        /*0664*/ 	.short	0x010a
        /*0666*/ 	.byte	0x0b
	.zero		1


	//   ....[87]....
        /*0668*/ 	.word	0x000046e0
        /*066c*/ 	.word	0x000000ff
        /*0670*/ 	.word	0x00000000
        /*0674*/ 	.short	0x010a
        /*0676*/ 	.byte	0x1d
	.zero		1


	//   ....[88]....
        /*0678*/ 	.word	0x000049c0
        /*067c*/ 	.word	0x000000ff
        /*0680*/ 	.word	0x00000000
        /*0684*/ 	.short	0x010a
        /*0686*/ 	.byte	0x05
	.zero		1


	//   ....[89]....
        /*0688*/ 	.word	0x00004a50
        /*068c*/ 	.word	0x000000ff
        /*0690*/ 	.word	0x00000000
        /*0694*/ 	.short	0x010a
        /*0696*/ 	.byte	0x06
	.zero		1


	//   ....[90]....
        /*0698*/ 	.word	0x00004e40
        /*069c*/ 	.word	0x00000000
        /*06a0*/ 	.word	0x00000120
        /*06a4*/ 	.short	0x010a
        /*06a6*/ 	.byte	0xff
	.zero		1


	//   ....[91]....
        /*06a8*/ 	.word	0x00004f00
        /*06ac*/ 	.word	0x00000000
        /*06b0*/ 	.word	0x00000000
        /*06b4*/ 	.short	0x0101
        /*06b6*/ 	.byte	0xff
	.zero		1


	//   ....[92]....
        /*06b8*/ 	.word	0x00005220
        /*06bc*/ 	.word	0x000000ff
        /*06c0*/ 	.word	0x00000118
        /*06c4*/ 	.short	0x010a
        /*06c6*/ 	.byte	0x04
	.zero		1


	//   ....[93]....
        /*06c8*/ 	.word	0x00005440
        /*06cc*/ 	.word	0x000000ff
        /*06d0*/ 	.word	0x000000f8
        /*06d4*/ 	.short	0x010a
        /*06d6*/ 	.byte	0x07
	.zero		1


	//   ....[94]....
        /*06d8*/ 	.word	0x00005640
        /*06dc*/ 	.word	0x000000ff
        /*06e0*/ 	.word	0x000000e0
        /*06e4*/ 	.short	0x010b
        /*06e6*/ 	.byte	0x07
	.zero		1


	//   ....[95]....
        /*06e8*/ 	.word	0x00005690
        /*06ec*/ 	.word	0x000000ff
        /*06f0*/ 	.word	0x00000000
        /*06f4*/ 	.short	0x0101
        /*06f6*/ 	.byte	0x0d
	.zero		1


	//   ....[96]....
        /*06f8*/ 	.word	0x000056d0
        /*06fc*/ 	.word	0x000000ff
        /*0700*/ 	.word	0x000000f8
        /*0704*/ 	.short	0x010a
        /*0706*/ 	.byte	0x05
	.zero		1


	//   ....[97]....
        /*0708*/ 	.word	0x00005920
        /*070c*/ 	.word	0x000000ff
        /*0710*/ 	.word	0x000000e0
        /*0714*/ 	.short	0x010b
        /*0716*/ 	.byte	0x05
	.zero		1


	//   ....[98]....
        /*0718*/ 	.word	0x00005960
        /*071c*/ 	.word	0x000000ff
        /*0720*/ 	.word	0x00000000
        /*0724*/ 	.short	0x0101
        /*0726*/ 	.byte	0x07
	.zero		1


	//   ....[99]....
        /*0728*/ 	.word	0x000059d0
        /*072c*/ 	.word	0x000000ff
        /*0730*/ 	.word	0x00000000
        /*0734*/ 	.short	0x010a
        /*0736*/ 	.byte	0x05
	.zero		1


	//   ....[100]....
        /*0738*/ 	.word	0x00005a60
        /*073c*/ 	.word	0x000000ff
        /*0740*/ 	.word	0x00000000
        /*0744*/ 	.short	0x010a
        /*0746*/ 	.byte	0x05
	.zero		1


	//   ....[101]....
        /*0748*/ 	.word	0x00005b00
        /*074c*/ 	.word	0x00000000
        /*0750*/ 	.word	0x00000000
        /*0754*/ 	.short	0x010a
        /*0756*/ 	.byte	0xff
	.zero		1


	//   ....[102]....
        /*0758*/ 	.word	0x00005e40
        /*075c*/ 	.word	0x00000000
        /*0760*/ 	.word	0x00000120
        /*0764*/ 	.short	0x010a
        /*0766*/ 	.byte	0xff
	.zero		1


	//   ....[103]....
        /*0768*/ 	.word	0x00005f50
        /*076c*/ 	.word	0x00000000
        /*0770*/ 	.word	0x00000000
        /*0774*/ 	.short	0x0101
        /*0776*/ 	.byte	0xff
	.zero		1


	//   ....[104]....
        /*0778*/ 	.word	0x000069e0
        /*077c*/ 	.word	0x00000000
        /*0780*/ 	.word	0x000000e0
        /*0784*/ 	.short	0x010a
        /*0786*/ 	.byte	0xff
	.zero		1


	//   ....[105]....
        /*0788*/ 	.word	0x00006a50
        /*078c*/ 	.word	0x00000049
        /*0790*/ 	.word	0x00000140
        /*0794*/ 	.short	0x010a
        /*0796*/ 	.byte	0xff
	.zero		1


	//   ....[106]....
        /*0798*/ 	.word	0x00006b40
        /*079c*/ 	.word	0x00000000
        /*07a0*/ 	.word	0x000000e0
        /*07a4*/ 	.short	0x010a
        /*07a6*/ 	.byte	0xff
	.zero		1


	//   ....[107]....
        /*07a8*/ 	.word	0x00006c70
        /*07ac*/ 	.word	0x00000049
        /*07b0*/ 	.word	0x00000140
        /*07b4*/ 	.short	0x010a
        /*07b6*/ 	.byte	0xff
	.zero		1


	//   ....[108]....
        /*07b8*/ 	.word	0x00007780
        /*07bc*/ 	.word	0x00000000
        /*07c0*/ 	.word	0x00000000
        /*07c4*/ 	.short	0x0101
        /*07c6*/ 	.byte	0xff
	.zero		1


	//   ....[109]....
        /*07c8*/ 	.word	0x00007790
        /*07cc*/ 	.word	0x00000002
        /*07d0*/ 	.word	0x000000e0
        /*07d4*/ 	.short	0x010a
        /*07d6*/ 	.byte	0xff
	.zero		1


	//   ....[110]....
        /*07d8*/ 	.word	0x00007860
        /*07dc*/ 	.word	0x00000002
        /*07e0*/ 	.word	0x000000e0
        /*07e4*/ 	.short	0x010a
        /*07e6*/ 	.byte	0xff
	.zero		1


	//   ....[111]....
        /*07e8*/ 	.word	0x00007bd0
        /*07ec*/ 	.word	0x000000ff
        /*07f0*/ 	.word	0x00000000
        /*07f4*/ 	.short	0x0101
        /*07f6*/ 	.byte	0x05
	.zero		1


	//   ....[112]....
        /*07f8*/ 	.word	0x00008500
        /*07fc*/ 	.word	0x00000000
        /*0800*/ 	.word	0x00000000
        /*0804*/ 	.short	0x0101
        /*0806*/ 	.byte	0xff
	.zero		1


	//   ....[113]....
        /*0808*/ 	.word	0x00008780
        /*080c*/ 	.word	0x000000ff
        /*0810*/ 	.word	0x00000000
        /*0814*/ 	.short	0x0101
        /*0816*/ 	.byte	0x04
	.zero		1


	//   ....[114]....
        /*0818*/ 	.word	0x000087a0
        /*081c*/ 	.word	0x00000002
        /*0820*/ 	.word	0x00000170
        /*0824*/ 	.short	0x010a
        /*0826*/ 	.byte	0xff
	.zero		1


	//   ....[115]....
        /*0828*/ 	.word	0x00008800
        /*082c*/ 	.word	0x00000002
        /*0830*/ 	.word	0x00000070
        /*0834*/ 	.short	0x010a
        /*0836*/ 	.byte	0xff
	.zero		1


	//   ....[116]....
        /*0838*/ 	.word	0x00008860
        /*083c*/ 	.word	0x00000002
        /*0840*/ 	.word	0x00000070
        /*0844*/ 	.short	0x010a
        /*0846*/ 	.byte	0xff
	.zero		1


	//   ....[117]....
        /*0848*/ 	.word	0x000088b0
        /*084c*/ 	.word	0x00000002
        /*0850*/ 	.word	0x00000120
        /*0854*/ 	.short	0x010a
        /*0856*/ 	.byte	0xff
	.zero		1


	//   ....[118]....
        /*0858*/ 	.word	0x00008910
        /*085c*/ 	.word	0x00000000
        /*0860*/ 	.word	0x00000000
        /*0864*/ 	.short	0x010a
        /*0866*/ 	.byte	0xff
	.zero		1


	//   ....[119]....
        /*0868*/ 	.word	0x00008970
        /*086c*/ 	.word	0x00000000
        /*0870*/ 	.word	0x00000000
        /*0874*/ 	.short	0x010a
        /*0876*/ 	.byte	0xff
	.zero		1


	//   ....[120]....
        /*0878*/ 	.word	0x000089d0
        /*087c*/ 	.word	0x00000000
        /*0880*/ 	.word	0x00000000
        /*0884*/ 	.short	0x010a
        /*0886*/ 	.byte	0xff
	.zero		1


	//   ....[121]....
        /*0888*/ 	.word	0x00008a30
        /*088c*/ 	.word	0x00000000
        /*0890*/ 	.word	0x00000000
        /*0894*/ 	.short	0x010a
        /*0896*/ 	.byte	0xff
	.zero		1


	//   ....[122]....
        /*0898*/ 	.word	0x00008a90
        /*089c*/ 	.word	0x00000000
        /*08a0*/ 	.word	0x00000000
        /*08a4*/ 	.short	0x010a
        /*08a6*/ 	.byte	0xff
	.zero		1


	//   ....[123]....
        /*08a8*/ 	.word	0x00008af0
        /*08ac*/ 	.word	0x00000000
        /*08b0*/ 	.word	0x00000000
        /*08b4*/ 	.short	0x010a
        /*08b6*/ 	.byte	0xff
	.zero		1


	//   ....[124]....
        /*08b8*/ 	.word	0x00008b50
        /*08bc*/ 	.word	0x00000000
        /*08c0*/ 	.word	0x00000000
        /*08c4*/ 	.short	0x010a
        /*08c6*/ 	.byte	0xff
	.zero		1


	//   ....[125]....
        /*08c8*/ 	.word	0x00008bb0
        /*08cc*/ 	.word	0x00000000
        /*08d0*/ 	.word	0x00000000
        /*08d4*/ 	.short	0x010a
        /*08d6*/ 	.byte	0xff
	.zero		1


	//   ....[126]....
        /*08d8*/ 	.word	0x00008c10
        /*08dc*/ 	.word	0x00000000
        /*08e0*/ 	.word	0x00000000
        /*08e4*/ 	.short	0x010a
        /*08e6*/ 	.byte	0xff
	.zero		1


	//   ....[127]....
        /*08e8*/ 	.word	0x00008c70
        /*08ec*/ 	.word	0x00000000
        /*08f0*/ 	.word	0x00000000
        /*08f4*/ 	.short	0x010a
        /*08f6*/ 	.byte	0xff
	.zero		1


	//   ....[128]....
        /*08f8*/ 	.word	0x00008cd0
        /*08fc*/ 	.word	0x00000000
        /*0900*/ 	.word	0x00000000
        /*0904*/ 	.short	0x010a
        /*0906*/ 	.byte	0xff
	.zero		1


	//   ....[129]....
        /*0908*/ 	.word	0x00008d30
        /*090c*/ 	.word	0x00000000
        /*0910*/ 	.word	0x00000000
        /*0914*/ 	.short	0x010a
        /*0916*/ 	.byte	0xff
	.zero		1


	//   ....[130]....
        /*0918*/ 	.word	0x00008d90
        /*091c*/ 	.word	0x00000000
        /*0920*/ 	.word	0x00000000
        /*0924*/ 	.short	0x010a
        /*0926*/ 	.byte	0xff
	.zero		1


	//   ....[131]....
        /*0928*/ 	.word	0x00008de0
        /*092c*/ 	.word	0x00000000
        /*0930*/ 	.word	0x00000160
        /*0934*/ 	.short	0x010a
        /*0936*/ 	.byte	0xff
	.zero		1


	//   ....[132]....
        /*0938*/ 	.word	0x00008e40
        /*093c*/ 	.word	0x00000000
        /*0940*/ 	.word	0x00000130
        /*0944*/ 	.short	0x010a
        /*0946*/ 	.byte	0xff
	.zero		1


	//   ....[133]....
        /*0948*/ 	.word	0x00008e90
        /*094c*/ 	.word	0x00000000
        /*0950*/ 	.word	0x00000120
        /*0954*/ 	.short	0x010a
        /*0956*/ 	.byte	0xff
	.zero		1


	//   ....[134]....
        /*0958*/ 	.word	0x00008ef0
        /*095c*/ 	.word	0x00000000
        /*0960*/ 	.word	0x00000130
        /*0964*/ 	.short	0x010a
        /*0966*/ 	.byte	0xff
	.zero		1


	//   ....[135]....
        /*0968*/ 	.word	0x00008f40
        /*096c*/ 	.word	0x00000002
        /*0970*/ 	.word	0x00000120
        /*0974*/ 	.short	0x010a
        /*0976*/ 	.byte	0xff
	.zero		1


	//   ....[136]....
        /*0978*/ 	.word	0x00008fa0
        /*097c*/ 	.word	0x00000003
        /*0980*/ 	.word	0x00000150
        /*0984*/ 	.short	0x010a
        /*0986*/ 	.byte	0xff
	.zero		1


	//   ....[137]....
        /*0988*/ 	.word	0x00009000
        /*098c*/ 	.word	0x00000002
        /*0990*/ 	.word	0x00000000
        /*0994*/ 	.short	0x010a
        /*0996*/ 	.byte	0xff
	.zero		1


	//   ....[138]....
        /*0998*/ 	.word	0x00009060
        /*099c*/ 	.word	0x00000000
        /*09a0*/ 	.word	0x00000000
        /*09a4*/ 	.short	0x010a
        /*09a6*/ 	.byte	0xff
	.zero		1


	//   ....[139]....
        /*09a8*/ 	.word	0x000090c0
        /*09ac*/ 	.word	0x00000000
        /*09b0*/ 	.word	0x00000000
        /*09b4*/ 	.short	0x010a
        /*09b6*/ 	.byte	0xff
	.zero		1


	//   ....[140]....
        /*09b8*/ 	.word	0x00009110
        /*09bc*/ 	.word	0x00000000
        /*09c0*/ 	.word	0x00000120
        /*09c4*/ 	.short	0x010a
        /*09c6*/ 	.byte	0xff
	.zero		1


	//   ....[141]....
        /*09c8*/ 	.word	0x00009170
        /*09cc*/ 	.word	0x00000000
        /*09d0*/ 	.word	0x00000118
        /*09d4*/ 	.short	0x010a
        /*09d6*/ 	.byte	0xff
	.zero		1


	//   ....[142]....
        /*09d8*/ 	.word	0x000091d0
        /*09dc*/ 	.word	0x00000000
        /*09e0*/ 	.word	0x000000f8
        /*09e4*/ 	.short	0x010a
        /*09e6*/ 	.byte	0xff
	.zero		1


	//   ....[143]....
        /*09e8*/ 	.word	0x00009230
        /*09ec*/ 	.word	0x00000000
        /*09f0*/ 	.word	0x000000f8
        /*09f4*/ 	.short	0x010a
        /*09f6*/ 	.byte	0xff
	.zero		1


	//   ....[144]....
        /*09f8*/ 	.word	0x00009290
        /*09fc*/ 	.word	0x00000000
        /*0a00*/ 	.word	0x00000000
        /*0a04*/ 	.short	0x010a
        /*0a06*/ 	.byte	0xff
	.zero		1


	//   ....[145]....
        /*0a08*/ 	.word	0x000092f0
        /*0a0c*/ 	.word	0x00000000
        /*0a10*/ 	.word	0x00000000
        /*0a14*/ 	.short	0x010a
        /*0a16*/ 	.byte	0xff
	.zero		1


	//   ....[146]....
        /*0a18*/ 	.word	0x00009340
        /*0a1c*/ 	.word	0x00000000
        /*0a20*/ 	.word	0x00000120
        /*0a24*/ 	.short	0x010a
        /*0a26*/ 	.byte	0xff
	.zero		1


	//   ....[147]....
        /*0a28*/ 	.word	0x00009390
        /*0a2c*/ 	.word	0x00000000
        /*0a30*/ 	.word	0x000000e0
        /*0a34*/ 	.short	0x010a
        /*0a36*/ 	.byte	0xff
	.zero		1


	//   ....[148]....
        /*0a38*/ 	.word	0x000093e0
        /*0a3c*/ 	.word	0x00000049
        /*0a40*/ 	.word	0x00000140
        /*0a44*/ 	.short	0x010a
        /*0a46*/ 	.byte	0xff
	.zero		1


	//   ....[149]....
        /*0a48*/ 	.word	0x00009430
        /*0a4c*/ 	.word	0x00000002
        /*0a50*/ 	.word	0x000000e0
        /*0a54*/ 	.short	0x010a
        /*0a56*/ 	.byte	0xff
	.zero		1


	//----- nvinfo : EIATTR_NUM_MBARRIERS
	.align		4
.L_47:
        /*0a58*/ 	.byte	0x03, 0x38
        /*0a5a*/ 	.short	0x0030


	//----- nvinfo : EIATTR_EXIT_INSTR_OFFSETS
	.align		4
        /*0a5c*/ 	.byte	0x04, 0x1c
        /*0a5e*/ 	.short	(.L_49 - .L_48)


	//   ....[0]....
.L_48:
        /*0a60*/ 	.word	0x00003320


	//   ....[1]....
        /*0a64*/ 	.word	0x00003820


	//   ....[2]....
        /*0a68*/ 	.word	0x00003880


	//   ....[3]....
        /*0a6c*/ 	.word	0x00004cb0


	//   ....[4]....
        /*0a70*/ 	.word	0x00005b30


	//   ....[5]....
        /*0a74*/ 	.word	0x00005b70


	//   ....[6]....
        /*0a78*/ 	.word	0x00008670


	//   ....[7]....
        /*0a7c*/ 	.word	0x000086f0


	//   ....[8]....
        /*0a80*/ 	.word	0x00008720


	//   ....[9]....
        /*0a84*/ 	.word	0x00008790


	//----- nvinfo : EIATTR_MAX_THREADS
	.align		4
.L_49:
        /*0a88*/ 	.byte	0x04, 0x05
        /*0a8a*/ 	.short	(.L_51 - .L_50)
.L_50:
        /*0a8c*/ 	.word	0x00000100
        /*0a90*/ 	.word	0x00000001
        /*0a94*/ 	.word	0x00000001


	//----- nvinfo : EIATTR_CRS_STACK_SIZE
	.align		4
.L_51:
        /*0a98*/ 	.byte	0x04, 0x1e
        /*0a9a*/ 	.short	(.L_53 - .L_52)
.L_52:
        /*0a9c*/ 	.word	0x00000000


	//----- nvinfo : EIATTR_CBANK_PARAM_SIZE
	.align		4
.L_53:
        /*0aa0*/ 	.byte	0x03, 0x19
        /*0aa2*/ 	.short	0x0c00


	//----- nvinfo : EIATTR_PARAM_CBANK
	.align		4
        /*0aa4*/ 	.byte	0x04, 0x0a
        /*0aa6*/ 	.short	(.L_55 - .L_54)
	.align		4
.L_54:
        /*0aa8*/ 	.word	index@(.nv.constant0._ZN7cutlass13device_kernelINS_4gemm6kernel13GemmUniversalIN4cute5tupleIJiiiiEEENS1_10collective13CollectiveMmaINS1_46MainloopSm100TmaUmmaWarpSpecializedBlockScaledILi14ELi2ELi2ENS5_IJNS4_1CILi1EEENSA_ILi8EEESB_EEEEENS5_IJNSA_ILi128EEENSA_ILi64EEESF_EEENS5_IJNS_12float_e2m1_tENS_13float_ue4m3_tEEEENS5_IJNS5_IJlSB_lEEENS4_6LayoutINS5_IJNS5_IJNS5_IJNSA_ILi32EEENSA_ILi4EEEEEEiEEENS5_IJNS5_IJNSA_ILi16EEESO_EEEiEEENS5_IJSB_iEEEEEENS5_IJST_NS5_IJNS5_IJNSA_ILi0EEESB_EEENSA_ILi512EEEEEENS5_IJSW_iEEEEEEEEEEESK_S13_NS4_8TiledMMAINS4_8MMA_AtomIJNS4_17SM100_MMA_MXF4_SSISI_SI_fSJ_Li128ELi64ELi16ELNS4_4UMMA5MajorE0ELS18_0ELNS17_7ScaleInE0ELS19_0EEEEEENSM_INS5_IJSB_SB_SB_EEENS5_IJSW_SW_SW_EEEEENS5_IJNS4_10UnderscoreES1F_S1F_EEEEENS5_IJNS4_23SM90_TMA_LOAD_MULTICASTES1I_EEENS5_IJNS4_14ComposedLayoutINS4_7SwizzleILi2ELi4ELi3EEENS4_18smem_ptr_flag_bitsILi4EEENSM_INS5_IJSC_SF_EEENS5_IJSF_SB_EEEEEEENSM_INS5_IJNS5_IJNS5_IJSP_SB_EEESS_EEESB_NS5_IJSB_NSA_ILi2EEEEEEEEENS5_IJNS5_IJNS5_IJSS_SY_EEESX_EEESW_NS5_IJSO_SY_EEEEEEEEEEEvNS4_8identityENS5_IJNS4_13SM90_TMA_LOADES25_EEES23_vS24_EENS_8epilogue10collective18CollectiveEpilogueINS28_23Sm100TmaWarpSpecializedILi3ELi2ELi32ELb1ELb0EEEJSH_NS5_IJNSM_ISF_SB_EENSM_ISN_SB_EEEEENS_10bfloat16_tESL_S2G_SL_NS28_6fusion15FusionCallbacksIS2C_NS2H_17LinearCombinationIS2G_fS2G_fLNS_15FloatRoundStyleE2EEESH_S2F_JEEENS4_5SM1004TMEM4LOAD26SM100_TMEM_LOAD_32dp32b32xES25_NS1K_IS1M_NS1N_ILi16EEENSM_INS5_IJSC_SN_EEENS5_IJSN_SB_EEEEEEENS4_39AutoVectorizingCopyWithAssumedAlignmentILi128EEENS4_14SM90_TMA_STOREES2V_S2X_S2X_EEEvvEEEEvNT_6ParamsE)
        /*0aac*/ 	.short	0x0380
        /*0aae*/ 	.short	0x0c00


	//----- nvinfo : EIATTR_SW_WAR
	.align		4
.L_55:
        /*0ab0*/ 	.byte	0x04, 0x36
        /*0ab2*/ 	.short	(.L_57 - .L_56)
.L_56:
        /*0ab4*/ 	.word	0x00000008
.L_57:


//--------------------- .nv.callgraph             --------------------------
	.section	.nv.callgraph,"",@"SHT_CUDA_CALLGRAPH"
	.align	4
	.sectionentsize	8
	.align		4
        /*0000*/ 	.word	0x00000000
	.align		4
        /*0004*/ 	.word	0xffffffff
	.align		4
        /*0008*/ 	.word	index@(_ZN7cutlass13device_kernelINS_4gemm6kernel13GemmUniversalIN4cute5tupleIJiiiiEEENS1_10collective13CollectiveMmaINS1_46MainloopSm100TmaUmmaWarpSpecializedBlockScaledILi14ELi2ELi2ENS5_IJNS4_1CILi1EEENSA_ILi8EEESB_EEEEENS5_IJNSA_ILi128EEENSA_ILi64EEESF_EEENS5_IJNS_12float_e2m1_tENS_13float_ue4m3_tEEEENS5_IJNS5_IJlSB_lEEENS4_6LayoutINS5_IJNS5_IJNS5_IJNSA_ILi32EEENSA_ILi4EEEEEEiEEENS5_IJNS5_IJNSA_ILi16EEESO_EEEiEEENS5_IJSB_iEEEEEENS5_IJST_NS5_IJNS5_IJNSA_ILi0EEESB_EEENSA_ILi512EEEEEENS5_IJSW_iEEEEEEEEEEESK_S13_NS4_8TiledMMAINS4_8MMA_AtomIJNS4_17SM100_MMA_MXF4_SSISI_SI_fSJ_Li128ELi64ELi16ELNS4_4UMMA5MajorE0ELS18_0ELNS17_7ScaleInE0ELS19_0EEEEEENSM_INS5_IJSB_SB_SB_EEENS5_IJSW_SW_SW_EEEEENS5_IJNS4_10UnderscoreES1F_S1F_EEEEENS5_IJNS4_23SM90_TMA_LOAD_MULTICASTES1I_EEENS5_IJNS4_14ComposedLayoutINS4_7SwizzleILi2ELi4ELi3EEENS4_18smem_ptr_flag_bitsILi4EEENSM_INS5_IJSC_SF_EEENS5_IJSF_SB_EEEEEEENSM_INS5_IJNS5_IJNS5_IJSP_SB_EEESS_EEESB_NS5_IJSB_NSA_ILi2EEEEEEEEENS5_IJNS5_IJNS5_IJSS_SY_EEESX_EEESW_NS5_IJSO_SY_EEEEEEEEEEEvNS4_8identityENS5_IJNS4_13SM90_TMA_LOADES25_EEES23_vS24_EENS_8epilogue10collective18CollectiveEpilogueINS28_23Sm100TmaWarpSpecializedILi3ELi2ELi32ELb1ELb0EEEJSH_NS5_IJNSM_ISF_SB_EENSM_ISN_SB_EEEEENS_10bfloat16_tESL_S2G_SL_NS28_6fusion15FusionCallbacksIS2C_NS2H_17LinearCombinationIS2G_fS2G_fLNS_15FloatRoundStyleE2EEESH_S2F_JEEENS4_5SM1004TMEM4LOAD26SM100_TMEM_LOAD_32dp32b32xES25_NS1K_IS1M_NS1N_ILi16EEENSM_INS5_IJSC_SN_EEENS5_IJSN_SB_EEEEEEENS4_39AutoVectorizingCopyWithAssumedAlignmentILi128EEENS4_14SM90_TMA_STOREES2V_S2X_S2X_EEEvvEEEEvNT_6ParamsE)
	.align		4
        /*000c*/ 	.word	index@(__assertfail)
	.align		4
        /*0010*/ 	.word	0x00000000
	.align		4
        /*0014*/ 	.word	0xfffffffe
	.align		4
        /*0018*/ 	.word	0x00000000
	.align		4
        /*001c*/ 	.word	0xfffffffd
	.align		4
        /*0020*/ 	.word	0x00000000
	.align		4
        /*0024*/ 	.word	0xfffffffc


//--------------------- .nv.constant4             --------------------------
	.section	.nv.constant4,"a",@progbits
	.align	8
	.align		8
.nv.constant4:
        /*0000*/ 	.dword	__assertfail
	.align		8
        /*0008*/ 	.dword	__unnamed_1
	.align		8
        /*0010*/ 	.dword	__unnamed_2
	.align		8
        /*0018*/ 	.dword	_ZN40_INTERNAL_bf41942a_4_k_cu_fe2f905c_377964cuda3std3__45__cpo5beginE
	.align		8
        /*0020*/ 	.dword	_ZN40_INTERNAL_bf41942a_4_k_cu_fe2f905c_377964cuda3std3__45__cpo3endE
	.align		8
        /*0028*/ 	.dword	_ZN40_INTERNAL_bf41942a_4_k_cu_fe2f905c_377964cuda3std3__45__cpo6cbeginE
	.align		8
        /*0030*/ 	.dword	_ZN40_INTERNAL_bf41942a_4_k_cu_fe2f905c_377964cuda3std3__45__cpo4cendE
	.align		8
        /*0038*/ 	.dword	_ZN40_INTERNAL_bf41942a_4_k_cu_fe2f905c_377964cuda3std3__442_GLOBAL__N__bf41942a_4_k_cu_fe2f905c_377966ignoreE
	.align		8
        /*0040*/ 	.dword	_ZN40_INTERNAL_bf41942a_4_k_cu_fe2f905c_377964cuda3std3__419piecewise_constructE
	.align		8
        /*0048*/ 	.dword	_ZN40_INTERNAL_bf41942a_4_k_cu_fe2f905c_377964cuda3std3__48in_placeE
	.align		8
        /*0050*/ 	.dword	_ZN40_INTERNAL_bf41942a_4_k_cu_fe2f905c_377964cuda3std6ranges3__45__cpo4swapE
	.align		8
        /*0058*/ 	.dword	_ZN40_INTERNAL_bf41942a_4_k_cu_fe2f905c_377964cuda3std6ranges3__45__cpo9iter_moveE
	.align		8
        /*0060*/ 	.dword	_ZN40_INTERNAL_bf41942a_4_k_cu_fe2f905c_377964cute7productE
	.align		8
        /*0068*/ 	.dword	_ZN40_INTERNAL_bf41942a_4_k_cu_fe2f905c_377964cute1_E
	.align		8
        /*0070*/ 	.dword	$str$25
	.align		8
        /*0078*/ 	.dword	$str$26
	.align		8
        /*0080*/ 	.dword	$str$29
	.align		8
        /*0088*/ 	.dword	$str$30


//--------------------- .text._ZN7cutlass13device_kernelINS_4gemm6kernel13GemmUniversalIN4cute5tupleIJiiiiEEENS1_10collective13CollectiveMmaINS1_46MainloopSm100TmaUmmaWarpSpecializedBlockScaledILi14ELi2ELi2ENS5_IJNS4_1CILi1EEENSA_ILi8EEESB_EEEEENS5_IJNSA_ILi128EEENSA_ILi64EEESF_EEENS5_IJNS_12float_e2m1_tENS_13float_ue4m3_tEEEENS5_IJNS5_IJlSB_lEEENS4_6LayoutINS5_IJNS5_IJNS5_IJNSA_ILi32EEENSA_ILi4EEEEEEiEEENS5_IJNS5_IJNSA_ILi16EEESO_EEEiEEENS5_IJSB_iEEEEEENS5_IJST_NS5_IJNS5_IJNSA_ILi0EEESB_EEENSA_ILi512EEEEEENS5_IJSW_iEEEEEEEEEEESK_S13_NS4_8TiledMMAINS4_8MMA_AtomIJNS4_17SM100_MMA_MXF4_SSISI_SI_fSJ_Li128ELi64ELi16ELNS4_4UMMA5MajorE0ELS18_0ELNS17_7ScaleInE0ELS19_0EEEEEENSM_INS5_IJSB_SB_SB_EEENS5_IJSW_SW_SW_EEEEENS5_IJNS4_10UnderscoreES1F_S1F_EEEEENS5_IJNS4_23SM90_TMA_LOAD_MULTICASTES1I_EEENS5_IJNS4_14ComposedLayoutINS4_7SwizzleILi2ELi4ELi3EEENS4_18smem_ptr_flag_bitsILi4EEENSM_INS5_IJSC_SF_EEENS5_IJSF_SB_EEEEEEENSM_INS5_IJNS5_IJNS5_IJSP_SB_EEESS_EEESB_NS5_IJSB_NSA_ILi2EEEEEEEEENS5_IJNS5_IJNS5_IJSS_SY_EEESX_EEESW_NS5_IJSO_SY_EEEEEEEEEEEvNS4_8identityENS5_IJNS4_13SM90_TMA_LOADES25_EEES23_vS24_EENS_8epilogue10collective18CollectiveEpilogueINS28_23Sm100TmaWarpSpecializedILi3ELi2ELi32ELb1ELb0EEEJSH_NS5_IJNSM_ISF_SB_EENSM_ISN_SB_EEEEENS_10bfloat16_tESL_S2G_SL_NS28_6fusion15FusionCallbacksIS2C_NS2H_17LinearCombinationIS2G_fS2G_fLNS_15FloatRoundStyleE2EEESH_S2F_JEEENS4_5SM1004TMEM4LOAD26SM100_TMEM_LOAD_32dp32b32xES25_NS1K_IS1M_NS1N_ILi16EEENSM_INS5_IJSC_SN_EEENS5_IJSN_SB_EEEEEEENS4_39AutoVectorizingCopyWithAssumedAlignmentILi128EEENS4_14SM90_TMA_STOREES2V_S2X_S2X_EEEvvEEEEvNT_6ParamsE --------------------------
	.section	.text._ZN7cutlass13device_kernelINS_4gemm6kernel13GemmUniversalIN4cute5tupleIJiiiiEEENS1_10collective13CollectiveMmaINS1_46MainloopSm100TmaUmmaWarpSpecializedBlockScaledILi14ELi2ELi2ENS5_IJNS4_1CILi1EEENSA_ILi8EEESB_EEEEENS5_IJNSA_ILi128EEENSA_ILi64EEESF_EEENS5_IJNS_12float_e2m1_tENS_13float_ue4m3_tEEEENS5_IJNS5_IJlSB_lEEENS4_6LayoutINS5_IJNS5_IJNS5_IJNSA_ILi32EEENSA_ILi4EEEEEEiEEENS5_IJNS5_IJNSA_ILi16EEESO_EEEiEEENS5_IJSB_iEEEEEENS5_IJST_NS5_IJNS5_IJNSA_ILi0EEESB_EEENSA_ILi512EEEEEENS5_IJSW_iEEEEEEEEEEESK_S13_NS4_8TiledMMAINS4_8MMA_AtomIJNS4_17SM100_MMA_MXF4_SSISI_SI_fSJ_Li128ELi64ELi16ELNS4_4UMMA5MajorE0ELS18_0ELNS17_7ScaleInE0ELS19_0EEEEEENSM_INS5_IJSB_SB_SB_EEENS5_IJSW_SW_SW_EEEEENS5_IJNS4_10UnderscoreES1F_S1F_EEEEENS5_IJNS4_23SM90_TMA_LOAD_MULTICASTES1I_EEENS5_IJNS4_14ComposedLayoutINS4_7SwizzleILi2ELi4ELi3EEENS4_18smem_ptr_flag_bitsILi4EEENSM_INS5_IJSC_SF_EEENS5_IJSF_SB_EEEEEEENSM_INS5_IJNS5_IJNS5_IJSP_SB_EEESS_EEESB_NS5_IJSB_NSA_ILi2EEEEEEEEENS5_IJNS5_IJNS5_IJSS_SY_EEESX_EEESW_NS5_IJSO_SY_EEEEEEEEEEEvNS4_8identityENS5_IJNS4_13SM90_TMA_LOADES25_EEES23_vS24_EENS_8epilogue10collective18CollectiveEpilogueINS28_23Sm100TmaWarpSpecializedILi3ELi2ELi32ELb1ELb0EEEJSH_NS5_IJNSM_ISF_SB_EENSM_ISN_SB_EEEEENS_10bfloat16_tESL_S2G_SL_NS28_6fusion15FusionCallbacksIS2C_NS2H_17LinearCombinationIS2G_fS2G_fLNS_15FloatRoundStyleE2EEESH_S2F_JEEENS4_5SM1004TMEM4LOAD26SM100_TMEM_LOAD_32dp32b32xES25_NS1K_IS1M_NS1N_ILi16EEENSM_INS5_IJSC_SN_EEENS5_IJSN_SB_EEEEEEENS4_39AutoVectorizingCopyWithAssumedAlignmentILi128EEENS4_14SM90_TMA_STOREES2V_S2X_S2X_EEEvvEEEEvNT_6ParamsE,"ax",@progbits
	.align	128
.text._ZN7cutlass13device_kernelINS_4gemm6kernel13GemmUniversalIN4cute5tupleIJiiiiEEENS1_10collective13CollectiveMmaINS1_46MainloopSm100TmaUmmaWarpSpecializedBlockScaledILi14ELi2ELi2ENS5_IJNS4_1CILi1EEENSA_ILi8EEESB_EEEEENS5_IJNSA_ILi128EEENSA_ILi64EEESF_EEENS5_IJNS_12float_e2m1_tENS_13float_ue4m3_tEEEENS5_IJNS5_IJlSB_lEEENS4_6LayoutINS5_IJNS5_IJNS5_IJNSA_ILi32EEENSA_ILi4EEEEEEiEEENS5_IJNS5_IJNSA_ILi16EEESO_EEEiEEENS5_IJSB_iEEEEEENS5_IJST_NS5_IJNS5_IJNSA_ILi0EEESB_EEENSA_ILi512EEEEEENS5_IJSW_iEEEEEEEEEEESK_S13_NS4_8TiledMMAINS4_8MMA_AtomIJNS4_17SM100_MMA_MXF4_SSISI_SI_fSJ_Li128ELi64ELi16ELNS4_4UMMA5MajorE0ELS18_0ELNS17_7ScaleInE0ELS19_0EEEEEENSM_INS5_IJSB_SB_SB_EEENS5_IJSW_SW_SW_EEEEENS5_IJNS4_10UnderscoreES1F_S1F_EEEEENS5_IJNS4_23SM90_TMA_LOAD_MULTICASTES1I_EEENS5_IJNS4_14ComposedLayoutINS4_7SwizzleILi2ELi4ELi3EEENS4_18smem_ptr_flag_bitsILi4EEENSM_INS5_IJSC_SF_EEENS5_IJSF_SB_EEEEEEENSM_INS5_IJNS5_IJNS5_IJSP_SB_EEESS_EEESB_NS5_IJSB_NSA_ILi2EEEEEEEEENS5_IJNS5_IJNS5_IJSS_SY_EEESX_EEESW_NS5_IJSO_SY_EEEEEEEEEEEvNS4_8identityENS5_IJNS4_13SM90_TMA_LOADES25_EEES23_vS24_EENS_8epilogue10collective18CollectiveEpilogueINS28_23Sm100TmaWarpSpecializedILi3ELi2ELi32ELb1ELb0EEEJSH_NS5_IJNSM_ISF_SB_EENSM_ISN_SB_EEEEENS_10bfloat16_tESL_S2G_SL_NS28_6fusion15FusionCallbacksIS2C_NS2H_17LinearCombinationIS2G_fS2G_fLNS_15FloatRoundStyleE2EEESH_S2F_JEEENS4_5SM1004TMEM4LOAD26SM100_TMEM_LOAD_32dp32b32xES25_NS1K_IS1M_NS1N_ILi16EEENSM_INS5_IJSC_SN_EEENS5_IJSN_SB_EEEEEEENS4_39AutoVectorizingCopyWithAssumedAlignmentILi128EEENS4_14SM90_TMA_STOREES2V_S2X_S2X_EEEvvEEEEvNT_6ParamsE:
        .type           _ZN7cutlass13device_kernelINS_4gemm6kernel13GemmUniversalIN4cute5tupleIJiiiiEEENS1_10collective13CollectiveMmaINS1_46MainloopSm100TmaUmmaWarpSpecializedBlockScaledILi14ELi2ELi2ENS5_IJNS4_1CILi1EEENSA_ILi8EEESB_EEEEENS5_IJNSA_ILi128EEENSA_ILi64EEESF_EEENS5_IJNS_12float_e2m1_tENS_13float_ue4m3_tEEEENS5_IJNS5_IJlSB_lEEENS4_6LayoutINS5_IJNS5_IJNS5_IJNSA_ILi32EEENSA_ILi4EEEEEEiEEENS5_IJNS5_IJNSA_ILi16EEESO_EEEiEEENS5_IJSB_iEEEEEENS5_IJST_NS5_IJNS5_IJNSA_ILi0EEESB_EEENSA_ILi512EEEEEENS5_IJSW_iEEEEEEEEEEESK_S13_NS4_8TiledMMAINS4_8MMA_AtomIJNS4_17SM100_MMA_MXF4_SSISI_SI_fSJ_Li128ELi64ELi16ELNS4_4UMMA5MajorE0ELS18_0ELNS17_7ScaleInE0ELS19_0EEEEEENSM_INS5_IJSB_SB_SB_EEENS5_IJSW_SW_SW_EEEEENS5_IJNS4_10UnderscoreES1F_S1F_EEEEENS5_IJNS4_23SM90_TMA_LOAD_MULTICASTES1I_EEENS5_IJNS4_14ComposedLayoutINS4_7SwizzleILi2ELi4ELi3EEENS4_18smem_ptr_flag_bitsILi4EEENSM_INS5_IJSC_SF_EEENS5_IJSF_SB_EEEEEEENSM_INS5_IJNS5_IJNS5_IJSP_SB_EEESS_EEESB_NS5_IJSB_NSA_ILi2EEEEEEEEENS5_IJNS5_IJNS5_IJSS_SY_EEESX_EEESW_NS5_IJSO_SY_EEEEEEEEEEEvNS4_8identityENS5_IJNS4_13SM90_TMA_LOADES25_EEES23_vS24_EENS_8epilogue10collective18CollectiveEpilogueINS28_23Sm100TmaWarpSpecializedILi3ELi2ELi32ELb1ELb0EEEJSH_NS5_IJNSM_ISF_SB_EENSM_ISN_SB_EEEEENS_10bfloat16_tESL_S2G_SL_NS28_6fusion15FusionCallbacksIS2C_NS2H_17LinearCombinationIS2G_fS2G_fLNS_15FloatRoundStyleE2EEESH_S2F_JEEENS4_5SM1004TMEM4LOAD26SM100_TMEM_LOAD_32dp32b32xES25_NS1K_IS1M_NS1N_ILi16EEENSM_INS5_IJSC_SN_EEENS5_IJSN_SB_EEEEEEENS4_39AutoVectorizingCopyWithAssumedAlignmentILi128EEENS4_14SM90_TMA_STOREES2V_S2X_S2X_EEEvvEEEEvNT_6ParamsE,@function
        .size           _ZN7cutlass13device_kernelINS_4gemm6kernel13GemmUniversalIN4cute5tupleIJiiiiEEENS1_10collective13CollectiveMmaINS1_46MainloopSm100TmaUmmaWarpSpecializedBlockScaledILi14ELi2ELi2ENS5_IJNS4_1CILi1EEENSA_ILi8EEESB_EEEEENS5_IJNSA_ILi128EEENSA_ILi64EEESF_EEENS5_IJNS_12float_e2m1_tENS_13float_ue4m3_tEEEENS5_IJNS5_IJlSB_lEEENS4_6LayoutINS5_IJNS5_IJNS5_IJNSA_ILi32EEENSA_ILi4EEEEEEiEEENS5_IJNS5_IJNSA_ILi16EEESO_EEEiEEENS5_IJSB_iEEEEEENS5_IJST_NS5_IJNS5_IJNSA_ILi0EEESB_EEENSA_ILi512EEEEEENS5_IJSW_iEEEEEEEEEEESK_S13_NS4_8TiledMMAINS4_8MMA_AtomIJNS4_17SM100_MMA_MXF4_SSISI_SI_fSJ_Li128ELi64ELi16ELNS4_4UMMA5MajorE0ELS18_0ELNS17_7ScaleInE0ELS19_0EEEEEENSM_INS5_IJSB_SB_SB_EEENS5_IJSW_SW_SW_EEEEENS5_IJNS4_10UnderscoreES1F_S1F_EEEEENS5_IJNS4_23SM90_TMA_LOAD_MULTICASTES1I_EEENS5_IJNS4_14ComposedLayoutINS4_7SwizzleILi2ELi4ELi3EEENS4_18smem_ptr_flag_bitsILi4EEENSM_INS5_IJSC_SF_EEENS5_IJSF_SB_EEEEEEENSM_INS5_IJNS5_IJNS5_IJSP_SB_EEESS_EEESB_NS5_IJSB_NSA_ILi2EEEEEEEEENS5_IJNS5_IJNS5_IJSS_SY_EEESX_EEESW_NS5_IJSO_SY_EEEEEEEEEEEvNS4_8identityENS5_IJNS4_13SM90_TMA_LOADES25_EEES23_vS24_EENS_8epilogue10collective18CollectiveEpilogueINS28_23Sm100TmaWarpSpecializedILi3ELi2ELi32ELb1ELb0EEEJSH_NS5_IJNSM_ISF_SB_EENSM_ISN_SB_EEEEENS_10bfloat16_tESL_S2G_SL_NS28_6fusion15FusionCallbacksIS2C_NS2H_17LinearCombinationIS2G_fS2G_fLNS_15FloatRoundStyleE2EEESH_S2F_JEEENS4_5SM1004TMEM4LOAD26SM100_TMEM_LOAD_32dp32b32xES25_NS1K_IS1M_NS1N_ILi16EEENSM_INS5_IJSC_SN_EEENS5_IJSN_SB_EEEEEEENS4_39AutoVectorizingCopyWithAssumedAlignmentILi128EEENS4_14SM90_TMA_STOREES2V_S2X_S2X_EEEvvEEEEvNT_6ParamsE,(.L_x_192 - _ZN7cutlass13device_kernelINS_4gemm6kernel13GemmUniversalIN4cute5tupleIJiiiiEEENS1_10collective13CollectiveMmaINS1_46MainloopSm100TmaUmmaWarpSpecializedBlockScaledILi14ELi2ELi2ENS5_IJNS4_1CILi1EEENSA_ILi8EEESB_EEEEENS5_IJNSA_ILi128EEENSA_ILi64EEESF_EEENS5_IJNS_12float_e2m1_tENS_13float_ue4m3_tEEEENS5_IJNS5_IJlSB_lEEENS4_6LayoutINS5_IJNS5_IJNS5_IJNSA_ILi32EEENSA_ILi4EEEEEEiEEENS5_IJNS5_IJNSA_ILi16EEESO_EEEiEEENS5_IJSB_iEEEEEENS5_IJST_NS5_IJNS5_IJNSA_ILi0EEESB_EEENSA_ILi512EEEEEENS5_IJSW_iEEEEEEEEEEESK_S13_NS4_8TiledMMAINS4_8MMA_AtomIJNS4_17SM100_MMA_MXF4_SSISI_SI_fSJ_Li128ELi64ELi16ELNS4_4UMMA5MajorE0ELS18_0ELNS17_7ScaleInE0ELS19_0EEEEEENSM_INS5_IJSB_SB_SB_EEENS5_IJSW_SW_SW_EEEEENS5_IJNS4_10UnderscoreES1F_S1F_EEEEENS5_IJNS4_23SM90_TMA_LOAD_MULTICASTES1I_EEENS5_IJNS4_14ComposedLayoutINS4_7SwizzleILi2ELi4ELi3EEENS4_18smem_ptr_flag_bitsILi4EEENSM_INS5_IJSC_SF_EEENS5_IJSF_SB_EEEEEEENSM_INS5_IJNS5_IJNS5_IJSP_SB_EEESS_EEESB_NS5_IJSB_NSA_ILi2EEEEEEEEENS5_IJNS5_IJNS5_IJSS_SY_EEESX_EEESW_NS5_IJSO_SY_EEEEEEEEEEEvNS4_8identityENS5_IJNS4_13SM90_TMA_LOADES25_EEES23_vS24_EENS_8epilogue10collective18CollectiveEpilogueINS28_23Sm100TmaWarpSpecializedILi3ELi2ELi32ELb1ELb0EEEJSH_NS5_IJNSM_ISF_SB_EENSM_ISN_SB_EEEEENS_10bfloat16_tESL_S2G_SL_NS28_6fusion15FusionCallbacksIS2C_NS2H_17LinearCombinationIS2G_fS2G_fLNS_15FloatRoundStyleE2EEESH_S2F_JEEENS4_5SM1004TMEM4LOAD26SM100_TMEM_LOAD_32dp32b32xES25_NS1K_IS1M_NS1N_ILi16EEENSM_INS5_IJSC_SN_EEENS5_IJSN_SB_EEEEEEENS4_39AutoVectorizingCopyWithAssumedAlignmentILi128EEENS4_14SM90_TMA_STOREES2V_S2X_S2X_EEEvvEEEEvNT_6ParamsE)
        .other          _ZN7cutlass13device_kernelINS_4gemm6kernel13GemmUniversalIN4cute5tupleIJiiiiEEENS1_10collective13CollectiveMmaINS1_46MainloopSm100TmaUmmaWarpSpecializedBlockScaledILi14ELi2ELi2ENS5_IJNS4_1CILi1EEENSA_ILi8EEESB_EEEEENS5_IJNSA_ILi128EEENSA_ILi64EEESF_EEENS5_IJNS_12float_e2m1_tENS_13float_ue4m3_tEEEENS5_IJNS5_IJlSB_lEEENS4_6LayoutINS5_IJNS5_IJNS5_IJNSA_ILi32EEENSA_ILi4EEEEEEiEEENS5_IJNS5_IJNSA_ILi16EEESO_EEEiEEENS5_IJSB_iEEEEEENS5_IJST_NS5_IJNS5_IJNSA_ILi0EEESB_EEENSA_ILi512EEEEEENS5_IJSW_iEEEEEEEEEEESK_S13_NS4_8TiledMMAINS4_8MMA_AtomIJNS4_17SM100_MMA_MXF4_SSISI_SI_fSJ_Li128ELi64ELi16ELNS4_4UMMA5MajorE0ELS18_0ELNS17_7ScaleInE0ELS19_0EEEEEENSM_INS5_IJSB_SB_SB_EEENS5_IJSW_SW_SW_EEEEENS5_IJNS4_10UnderscoreES1F_S1F_EEEEENS5_IJNS4_23SM90_TMA_LOAD_MULTICASTES1I_EEENS5_IJNS4_14ComposedLayoutINS4_7SwizzleILi2ELi4ELi3EEENS4_18smem_ptr_flag_bitsILi4EEENSM_INS5_IJSC_SF_EEENS5_IJSF_SB_EEEEEEENSM_INS5_IJNS5_IJNS5_IJSP_SB_EEESS_EEESB_NS5_IJSB_NSA_ILi2EEEEEEEEENS5_IJNS5_IJNS5_IJSS_SY_EEESX_EEESW_NS5_IJSO_SY_EEEEEEEEEEEvNS4_8identityENS5_IJNS4_13SM90_TMA_LOADES25_EEES23_vS24_EENS_8epilogue10collective18CollectiveEpilogueINS28_23Sm100TmaWarpSpecializedILi3ELi2ELi32ELb1ELb0EEEJSH_NS5_IJNSM_ISF_SB_EENSM_ISN_SB_EEEEENS_10bfloat16_tESL_S2G_SL_NS28_6fusion15FusionCallbacksIS2C_NS2H_17LinearCombinationIS2G_fS2G_fLNS_15FloatRoundStyleE2EEESH_S2F_JEEENS4_5SM1004TMEM4LOAD26SM100_TMEM_LOAD_32dp32b32xES25_NS1K_IS1M_NS1N_ILi16EEENSM_INS5_IJSC_SN_EEENS5_IJSN_SB_EEEEEEENS4_39AutoVectorizingCopyWithAssumedAlignmentILi128EEENS4_14SM90_TMA_STOREES2V_S2X_S2X_EEEvvEEEEvNT_6ParamsE,@"STO_CUDA_ENTRY STV_DEFAULT"
_ZN7cutlass13device_kernelINS_4gemm6kernel13GemmUniversalIN4cute5tupleIJiiiiEEENS1_10collective13CollectiveMmaINS1_46MainloopSm100TmaUmmaWarpSpecializedBlockScaledILi14ELi2ELi2ENS5_IJNS4_1CILi1EEENSA_ILi8EEESB_EEEEENS5_IJNSA_ILi128EEENSA_ILi64EEESF_EEENS5_IJNS_12float_e2m1_tENS_13float_ue4m3_tEEEENS5_IJNS5_IJlSB_lEEENS4_6LayoutINS5_IJNS5_IJNS5_IJNSA_ILi32EEENSA_ILi4EEEEEEiEEENS5_IJNS5_IJNSA_ILi16EEESO_EEEiEEENS5_IJSB_iEEEEEENS5_IJST_NS5_IJNS5_IJNSA_ILi0EEESB_EEENSA_ILi512EEEEEENS5_IJSW_iEEEEEEEEEEESK_S13_NS4_8TiledMMAINS4_8MMA_AtomIJNS4_17SM100_MMA_MXF4_SSISI_SI_fSJ_Li128ELi64ELi16ELNS4_4UMMA5MajorE0ELS18_0ELNS17_7ScaleInE0ELS19_0EEEEEENSM_INS5_IJSB_SB_SB_EEENS5_IJSW_SW_SW_EEEEENS5_IJNS4_10UnderscoreES1F_S1F_EEEEENS5_IJNS4_23SM90_TMA_LOAD_MULTICASTES1I_EEENS5_IJNS4_14ComposedLayoutINS4_7SwizzleILi2ELi4ELi3EEENS4_18smem_ptr_flag_bitsILi4EEENSM_INS5_IJSC_SF_EEENS5_IJSF_SB_EEEEEEENSM_INS5_IJNS5_IJNS5_IJSP_SB_EEESS_EEESB_NS5_IJSB_NSA_ILi2EEEEEEEEENS5_IJNS5_IJNS5_IJSS_SY_EEESX_EEESW_NS5_IJSO_SY_EEEEEEEEEEEvNS4_8identityENS5_IJNS4_13SM90_TMA_LOADES25_EEES23_vS24_EENS_8epilogue10collective18CollectiveEpilogueINS28_23Sm100TmaWarpSpecializedILi3ELi2ELi32ELb1ELb0EEEJSH_NS5_IJNSM_ISF_SB_EENSM_ISN_SB_EEEEENS_10bfloat16_tESL_S2G_SL_NS28_6fusion15FusionCallbacksIS2C_NS2H_17LinearCombinationIS2G_fS2G_fLNS_15FloatRoundStyleE2EEESH_S2F_JEEENS4_5SM1004TMEM4LOAD26SM100_TMEM_LOAD_32dp32b32xES25_NS1K_IS1M_NS1N_ILi16EEENSM_INS5_IJSC_SN_EEENS5_IJSN_SB_EEEEEEENS4_39AutoVectorizingCopyWithAssumedAlignmentILi128EEENS4_14SM90_TMA_STOREES2V_S2X_S2X_EEEvvEEEEvNT_6ParamsE:
[----:B------:R-:W1:Y:S01]  /*0000*/  LDC R1, c[0x0][0x37c] ;  /* 0x0000df00ff017b82 */ /* 0x000e620000000800 */
[----:B------:R-:W2:Y:S01]  /*0010*/  S2R R93, SR_TID.X ;  /* 0x00000000005d7919 */ /* 0x000ea20000002100 */
[----:B------:R-:W3:Y:S01]  /*0020*/  LDCU.64 UR4, c[0x0][0xc90] ;  /* 0x00019200ff0477ac */ /* 0x000ee20008000a00 */
[----:B------:R-:W-:Y:S02]  /*0030*/  PRMT R88, RZ, 0x7610, R88 ;  /* 0x00007610ff587816 */ /* 0x000fe40000000058 */
[----:B------:R-:W-:Y:S01]  /*0040*/  ELECT P6, URZ, PT ;  /* 0x0000000000ff782f */ /* 0x000fe200038c0000 */
[----:B------:R-:W4:Y:S01]  /*0050*/  LDCU.64 UR46, c[0x0][0x358] ;  /* 0x00006b00ff2e77ac */ /* 0x000f220008000a00 */
[----:B---3--:R-:W-:-:S04]  /*0060*/  UISETP.NE.U32.AND UP0, UPT, UR4, URZ, UPT ;  /* 0x000000ff0400728c */ /* 0x008fc8000bf05070 */
[----:B------:R-:W-:Y:S01]  /*0070*/  UISETP.NE.AND.EX UP0, UPT, UR5, URZ, UPT, UP0 ;  /* 0x000000ff0500728c */ /* 0x000fe2000bf05300 */
[----:B--2---:R-:W-:-:S05]  /*0080*/  SHF.R.U32.HI R92, RZ, 0x5, R93 ;  /* 0x00000005ff5c7819 */ /* 0x004fca000001165d */
[----:B------:R-:W2:Y:S02]  /*0090*/  SHFL.IDX PT, R0, R92, RZ, 0x1f ;  /* 0x00001fff5c007589 */ /* 0x000ea400000e0000 */
[----:B--2---:R-:W-:Y:S01]  /*00a0*/  R2UR UR7, R0 ;  /* 0x00000000000772ca */ /* 0x004fe200000e0000 */
[----:B-1--4-:R-:W-:-:S14]  /*00b0*/  BRA.U UP0, `(.L_x_0) ;  /* 0x00000001002c7547 */ /* 0x012fdc000b800000 */
[----:B------:R-:W1:Y:S02]  /*00c0*/  LDCU.64 UR8, c[0x0][0xc88] ;  /* 0x00019100ff0877ac */ /* 0x000e640008000a00 */
[----:B-1----:R-:W-:-:S04]  /*00d0*/  UISETP.NE.U32.AND UP0, UPT, UR8, URZ, UPT ;  /* 0x000000ff0800728c */ /* 0x002fc8000bf05070 */
[----:B------:R-:W-:-:S09]  /*00e0*/  UISETP.NE.AND.EX UP0, UPT, UR9, URZ, UPT, UP0 ;  /* 0x000000ff0900728c */ /* 0x000fd2000bf05300 */
[----:B------:R-:W-:Y:S05]  /*00f0*/  BRA.U !UP0, `(.L_x_1) ;  /* 0x0000000108107547 */ /* 0x000fea000b800000 */
[----:B------:R-:W1:Y:S02]  /*0100*/  LDC.64 R2, c[0x0][0xc88] ;  /* 0x00032200ff027b82 */ /* 0x000e640000000a00 */
[----:B-1----:R1:W5:Y:S01]  /*0110*/  LDG.E R49, desc[UR46][R2.64] ;  /* 0x0000002e02317981 */ /* 0x002362000c1e1900 */
[----:B------:R-:W-:Y:S01]  /*0120*/  HFMA2 R88, -RZ, RZ, 0, 5.9604644775390625e-08 ;  /* 0x00000001ff587431 */ /* 0x000fe200000001ff */
[----:B------:R-:W-:Y:S05]  /*0130*/  BRA `(.L_x_0) ;  /* 0x00000000000c7947 */ /* 0x000fea0003800000 */
.L_x_1:
[----:B------:R-:W1:Y:S01]  /*0140*/  LDCU UR6, c[0x0][0xc80] ;  /* 0x00019000ff0677ac */ /* 0x000e620008000800 */
[----:B------:R-:W-:Y:S01]  /*0150*/  HFMA2 R88, -RZ, RZ, 0, 5.9604644775390625e-08 ;  /* 0x00000001ff587431 */ /* 0x000fe200000001ff */
[----:B-1----:R-:W-:Y:S02]  /*0160*/  MOV R49, UR6 ;  /* 0x0000000600317c02 */ /* 0x002fe40008000f00 */
.L_x_0:
[----:B------:R-:W2:Y:S02]  /*0170*/  LDCU.64 UR8, c[0x0][0xcb0] ;  /* 0x00019600ff0877ac */ /* 0x000ea40008000a00 */
[----:B--2---:R-:W-:-:S04]  /*0180*/  UISETP.NE.U32.AND UP0, UPT, UR8, URZ, UPT ;  /* 0x000000ff0800728c */ /* 0x004fc8000bf05070 */
[----:B------:R-:W-:-:S09]  /*0190*/  UISETP.NE.AND.EX UP0, UPT, UR9, URZ, UPT, UP0 ;  /* 0x000000ff0900728c */ /* 0x000fd2000bf05300 */
[----:B------:R-:W-:Y:S05]  /*01a0*/  BRA.U UP0, `(.L_x_2) ;  /* 0x0000000100247547 */ /* 0x000fea000b800000 */
[----:B------:R-:W2:Y:S02]  /*01b0*/  LDCU.64 UR8, c[0x0][0xca8] ;  /* 0x00019500ff0877ac */ /* 0x000ea40008000a00 */
[----:B--2---:R-:W-:-:S04]  /*01c0*/  UISETP.NE.U32.AND UP0, UPT, UR8, URZ, UPT ;  /* 0x000000ff0800728c */ /* 0x004fc8000bf05070 */
[----:B------:R-:W-:-:S09]  /*01d0*/  UISETP.NE.AND.EX UP0, UPT, UR9, URZ, UPT, UP0 ;  /* 0x000000ff0900728c */ /* 0x000fd2000bf05300 */
[----:B------:R-:W-:Y:S05]  /*01e0*/  BRA.U !UP0, `(.L_x_3) ;  /* 0x00000001080c7547 */ /* 0x000fea000b800000 */
[----:B-1----:R-:W1:Y:S02]  /*01f0*/  LDC.64 R2, c[0x0][0xca8] ;  /* 0x00032a00ff027b82 */ /* 0x002e640000000a00 */
[----:B-1----:R2:W5:Y:S01]  /*0200*/  LDG.E R47, desc[UR46][R2.64] ;  /* 0x0000002e022f7981 */ /* 0x002562000c1e1900 */
[----:B------:R-:W-:Y:S05]  /*0210*/  BRA `(.L_x_2) ;  /* 0x0000000000087947 */ /* 0x000fea0003800000 */
.L_x_3:
[----:B------:R-:W2:Y:S02]  /*0220*/  LDCU UR6, c[0x0][0xca0] ;  /* 0x00019400ff0677ac */ /* 0x000ea40008000800 */
[----:B--2---:R-:W-:Y:S02]  /*0230*/  MOV R47, UR6 ;  /* 0x00000006002f7c02 */ /* 0x004fe40008000f00 */
.L_x_2:
[----:B------:R-:W-:Y:S01]  /*0240*/  IMAD.U32 R0, RZ, RZ, UR7 ;  /* 0x00000007ff007e24 */ /* 0x000fe2000f8e00ff */
[----:B------:R-:W-:Y:S04]  /*0250*/  BSSY.RECONVERGENT B0, `(.L_x_4) ;  /* 0x0000012000007945 */ /* 0x000fe80003800200 */
[C---:B------:R-:W-:Y:S02]  /*0260*/  ISETP.NE.OR P1, PT, R0.reuse, 0x1, !P6 ;  /* 0x000000010000780c */ /* 0x040fe40007725670 */
[----:B------:R-:W-:-:S11]  /*0270*/  ISETP.NE.OR P0, PT, R0, 0x3, !P6 ;  /* 0x000000030000780c */ /* 0x000fd60007705670 */
[----:B------:R-:W-:Y:S05]  /*0280*/  @P1 BRA `(.L_x_5) ;  /* 0x0000000000381947 */ /* 0x000fea0003800000 */
[----:B------:R-:W3:Y:S02]  /*0290*/  LDCU.64 UR8, c[0x0][0x348] ;  /* 0x00006900ff0877ac */ /* 0x000ee40008000a00 */
[----:B---3--:R-:W-:Y:S02]  /*02a0*/  UIADD3 UR14, UP3, UPT, UR8, 0x80, URZ ;  /* 0x00000080080e7890 */ /* 0x008fe4000ff7e0ff */
[----:B------:R-:W-:Y:S02]  /*02b0*/  UIADD3 UR12, UP2, UPT, UR8, 0x180, URZ ;  /* 0x00000180080c7890 */ /* 0x000fe4000ff5e0ff */
[----:B------:R-:W-:Y:S02]  /*02c0*/  UIADD3 UR10, UP1, UPT, UR8, 0x280, URZ ;  /* 0x00000280080a7890 */ /* 0x000fe4000ff3e0ff */
[----:B------:R-:W-:Y:S02]  /*02d0*/  UIADD3 UR8, UP0, UPT, UR8, 0x380, URZ ;  /* 0x0000038008087890 */ /* 0x000fe4000ff1e0ff */
[----:B------:R-:W-:-:S02]  /*02e0*/  UIADD3.X UR15, UPT, UPT, URZ, UR9, URZ, UP3, !UPT ;  /* 0x00000009ff0f7290 */ /* 0x000fc40009ffe4ff */
[----:B------:R-:W-:Y:S02]  /*02f0*/  UIADD3.X UR13, UPT, UPT, URZ, UR9, URZ, UP2, !UPT ;  /* 0x00000009ff0d7290 */ /* 0x000fe400097fe4ff */
[----:B------:R-:W-:Y:S02]  /*0300*/  UIADD3.X UR11, UPT, UPT, URZ, UR9, URZ, UP1, !UPT ;  /* 0x00000009ff0b7290 */ /* 0x000fe40008ffe4ff */
[----:B------:R-:W-:-:S03]  /*0310*/  UIADD3.X UR9, UPT, UPT, URZ, UR9, URZ, UP0, !UPT ;  /* 0x00000009ff097290 */ /* 0x000fc600087fe4ff */
[----:B------:R3:W-:Y:S02]  /*0320*/  UTMACCTL.PF [UR14] ;  /* 0x000000000e0079b9 */ /* 0x0007e40008040000 */
[----:B------:R3:W-:Y:S02]  /*0330*/  UTMACCTL.PF [UR12] ;  /* 0x000000000c0079b9 */ /* 0x0007e40008040000 */
[----:B------:R3:W-:Y:S02]  /*0340*/  UTMACCTL.PF [UR10] ;  /* 0x000000000a0079b9 */ /* 0x0007e40008040000 */
[----:B------:R3:W-:Y:S02]  /*0350*/  UTMACCTL.PF [UR8] ;  /* 0x00000000080079b9 */ /* 0x0007e40008040000 */
[----:B---3--:R-:W-:Y:S01]  /*0360*/  NOP ;  /* 0x0000000000007918 */ /* 0x008fe20000000000 */
.L_x_5:
[----:B------:R-:W-:Y:S05]  /*0370*/  BSYNC.RECONVERGENT B0 ;  /* 0x0000000000007941 */ /* 0x000fea0003800200 */
.L_x_4:
[----:B------:R-:W-:Y:S04]  /*0380*/  BSSY.RECONVERGENT B0, `(.L_x_6) ;  /* 0x000000a000007945 */ /* 0x000fe80003800200 */
[----:B------:R-:W-:Y:S05]  /*0390*/  @P0 BRA `(.L_x_7) ;  /* 0x0000000000200947 */ /* 0x000fea0003800000 */
[----:B------:R-:W3:Y:S02]  /*03a0*/  LDCU.64 UR8, c[0x0][0x348] ;  /* 0x00006900ff0877ac */ /* 0x000ee40008000a00 */
[----:B---3--:R-:W-:Y:S02]  /*03b0*/  UIADD3 UR10, UP1, UPT, UR8, 0x980, URZ ;  /* 0x00000980080a7890 */ /* 0x008fe4000ff3e0ff */
[----:B------:R-:W-:Y:S02]  /*03c0*/  UIADD3 UR8, UP0, UPT, UR8, 0xa80, URZ ;  /* 0x00000a8008087890 */ /* 0x000fe4000ff1e0ff */
[----:B------:R-:W-:Y:S02]  /*03d0*/  UIADD3.X UR11, UPT, UPT, URZ, UR9, URZ, UP1, !UPT ;  /* 0x00000009ff0b7290 */ /* 0x000fe40008ffe4ff */
[----:B------:R-:W-:-:S07]  /*03e0*/  UIADD3.X UR9, UPT, UPT, URZ, UR9, URZ, UP0, !UPT ;  /* 0x00000009ff097290 */ /* 0x000fce00087fe4ff */
[----:B------:R3:W-:Y:S02]  /*03f0*/  UTMACCTL.PF [UR10] ;  /* 0x000000000a0079b9 */ /* 0x0007e40008040000 */
[----:B------:R3:W-:Y:S02]  /*0400*/  UTMACCTL.PF [UR8] ;  /* 0x00000000080079b9 */ /* 0x0007e40008040000 */
[----:B---3--:R-:W-:Y:S01]  /*0410*/  NOP ;  /* 0x0000000000007918 */ /* 0x008fe20000000000 */
.L_x_7:
[----:B------:R-:W-:Y:S05]  /*0420*/  BSYNC.RECONVERGENT B0 ;  /* 0x0000000000007941 */ /* 0x000fea0003800200 */
.L_x_6:
[----:B------:R-:W3:Y:S01]  /*0430*/  LDCU.64 UR8, c[0x0][0xc88] ;  /* 0x00019100ff0877ac */ /* 0x000ee20008000a00 */
[----:B------:R-:W-:Y:S02]  /*0440*/  UISETP.EQ.U32.AND UP1, UPT, UR4, URZ, UPT ;  /* 0x000000ff0400728c */ /* 0x000fe4000bf22070 */
[----:B------:R-:W-:Y:S02]  /*0450*/  UPLOP3.LUT UP4, UPT, UPT, UPT, UPT, 0x80, 0x8 ;  /* 0x000000000008789c */ /* 0x000fe40003f8f070 */
[----:B---3--:R-:W-:-:S04]  /*0460*/  UISETP.NE.U32.AND UP0, UPT, UR8, URZ, UPT ;  /* 0x000000ff0800728c */ /* 0x008fc8000bf05070 */
[----:B------:R-:W-:-:S04]  /*0470*/  UISETP.NE.AND.EX UP0, UPT, UR9, URZ, UPT, UP0 ;  /* 0x000000ff0900728c */ /* 0x000fc8000bf05300 */
[----:B------:R-:W-:-:S04]  /*0480*/  UISETP.EQ.OR.EX UP2, UPT, UR5, URZ, !UP0, UP1 ;  /* 0x000000ff0500728c */ /* 0x000fc8000c742710 */
[----:B------:R-:W-:-:S05]  /*0490*/  UP2UR UR48, UPR, URZ, 0x4 ;  /* 0x00000004ff307883 */ /* 0x000fca0008000000 */
[----:B------:R-:W-:Y:S07]  /*04a0*/  BRA.U !UP2, `(.L_x_8) ;  /* 0x000000010a207547 */ /* 0x000fee000b800000 */
[----:B------:R-:W-:Y:S01]  /*04b0*/  UISETP.NE.U32.AND UP1, UPT, UR4, URZ, UPT ;  /* 0x000000ff0400728c */ /* 0x000fe2000bf25070 */
[----:B-----5:R-:W-:Y:S01]  /*04c0*/  FSETP.NEU.AND P0, PT, R49, RZ, PT ;  /* 0x000000ff3100720b */ /* 0x020fe20003f0d000 */
[----:B------:R-:W-:Y:S02]  /*04d0*/  USEL UR4, URZ, 0xffffffff, UP0 ;  /* 0xffffffffff047887 */ /* 0x000fe40008000000 */
[----:B------:R-:W-:-:S10]  /*04e0*/  UISETP.NE.AND.EX UP1, UPT, UR5, URZ, UPT, UP1 ;  /* 0x000000ff0500728c */ /* 0x000fd4000bf25310 */
[----:B------:R-:W-:Y:S01]  /*04f0*/  VOTEU.ANY UP0, P0 ;  /* 0x0000000000ff7886 */ /* 0x000fe20000000100 */
[----:B------:R-:W-:-:S04]  /*0500*/  @!UP1 USEL UR4, URZ, 0xffffffff, UP0 ;  /* 0xffffffffff049887 */ /* 0x000fc80008000000 */
[----:B------:R-:W-:-:S04]  /*0510*/  ULOP3.LUT UR4, UR4, 0x1, URZ, 0xc0, !UPT ;  /* 0x0000000104047892 */ /* 0x000fc8000f8ec0ff */
[----:B------:R-:W-:-:S11]  /*0520*/  UISETP.NE.U32.AND UP4, UPT, UR4, 0x1, UPT ;  /* 0x000000010400788c */ /* 0x000fd6000bf85070 */
.L_x_8:
[----:B-12---:R-:W1:Y:S01]  /*0530*/  SHFL.IDX PT, R2, R92, RZ, 0x1f ;  /* 0x00001fff5c027589 */ /* 0x006e6200000e0000 */
[----:B------:R-:W-:-:S04]  /*0540*/  UISETP.NE.AND UP0, UPT, UR7, 0x2, UPT ;  /* 0x000000020700788c */ /* 0x000fc8000bf05270 */
[----:B------:R-:W-:Y:S01]  /*0550*/  USEL UR15, URZ, 0x1, UP0 ;  /* 0x00000001ff0f7887 */ /* 0x000fe20008000000 */
[----:B-1----:R-:W-:-:S13]  /*0560*/  ISETP.NE.AND P0, PT, R2, RZ, PT ;  /* 0x000000ff0200720c */ /* 0x002fda0003f05270 */
[----:B------:R-:W-:Y:S05]  /*0570*/  @P0 BRA `(.L_x_9) ;  /* 0x0000000000b40947 */ /* 0x000fea0003800000 */
[----:B------:R-:W-:Y:S01]  /*0580*/  ELECT P0, URZ, PT ;  /* 0x0000000000ff782f */ /* 0x000fe20003800000 */
[----:B------:R-:W-:-:S12]  /*0590*/  BSSY.RECONVERGENT B0, `(.L_x_9) ;  /* 0x000002b000007945 */ /* 0x000fd80003800200 */
[----:B------:R-:W-:Y:S05]  /*05a0*/  @!P0 BRA `(.L_x_10) ;  /* 0x0000000000a48947 */ /* 0x000fea0003800000 */
[----:B------:R-:W1:Y:S01]  /*05b0*/  S2UR UR6, SR_CgaCtaId ;  /* 0x00000000000679c3 */ /* 0x000e620000008800 */
[----:B------:R-:W-:Y:S01]  /*05c0*/  UMOV UR8, 0x400 ;  /* 0x0000040000087882 */ /* 0x000fe20000000000 */
[----:B------:R-:W-:Y:S01]  /*05d0*/  UMOV UR5, 0x1 ;  /* 0x0000000100057882 */ /* 0x000fe20000000000 */
[----:B------:R-:W-:Y:S01]  /*05e0*/  UMOV UR4, 0x8 ;  /* 0x0000000800047882 */ /* 0x000fe20000000000 */
[----:B-1----:R-:W-:Y:S02]  /*05f0*/  ULEA UR6, UR6, UR8, 0x18 ;  /* 0x0000000806067291 */ /* 0x002fe4000f8ec0ff */
[----:B------:R-:W-:-:S04]  /*0600*/  UIADD3 UR8, UPT, UPT, -UR5, 0x100000, URZ ;  /* 0x0010000005087890 */ /* 0x000fc8000fffe1ff */
[----:B------:R-:W-:Y:S02]  /*0610*/  USHF.L.U32 UR9, UR8, 0xb, URZ ;  /* 0x0000000b08097899 */ /* 0x000fe400080006ff */
[----:B------:R-:W-:Y:S02]  /*0620*/  USHF.L.U32 UR8, UR8, 0x1, URZ ;  /* 0x0000000108087899 */ /* 0x000fe400080006ff */
[----:B------:R-:W-:-:S04]  /*0630*/  UIADD3 UR4, UPT, UPT, -UR4, 0x100000, URZ ;  /* 0x0010000004047890 */ /* 0x000fc8000fffe1ff */
[----:B------:R-:W-:Y:S02]  /*0640*/  USHF.L.U32 UR5, UR4, 0xb, URZ ;  /* 0x0000000b04057899 */ /* 0x000fe400080006ff */
[----:B------:R-:W-:Y:S01]  /*0650*/  USHF.L.U32 UR4, UR4, 0x1, URZ ;  /* 0x0000000104047899 */ /* 0x000fe200080006ff */
[----:B------:R-:W1:Y:S03]  /*0660*/  FENCE.VIEW.ASYNC.S ;  /* 0x00000000000073c6 */ /* 0x000e660000000000 */
[----:B-1----:R1:W2:Y:S08]  /*0670*/  SYNCS.EXCH.64 URZ, [UR6], UR8 ;  /* 0x0000000806ff75b2 */ /* 0x0022b00008000100 */
[----:B------:R1:W3:Y:S01]  /*0680*/  SYNCS.EXCH.64 URZ, [UR6+0x70], UR4 ;  /* 0x0000700406ff75b2 */ /* 0x0002e20008000100 */
[----:B------:R1:W4:Y:S01]  /*0690*/  SYNCS.EXCH.64 URZ, [UR6+0x8], UR8 ;  /* 0x0000080806ff75b2 */ /* 0x0003220008000100 */
[----:B------:R1:W1:Y:S01]  /*06a0*/  SYNCS.EXCH.64 URZ, [UR6+0x78], UR4 ;  /* 0x0000780406ff75b2 */ /* 0x0002620008000100 */
        /* <DEDUP_REMOVED lines=24> */
[----:B--234-:R-:W-:Y:S01]  /*0830*/  NOP ;  /* 0x0000000000007918 */ /* 0x01cfe20000000000 */
.L_x_10:
[----:B-1----:R-:W-:Y:S05]  /*0840*/  BSYNC.RECONVERGENT B0 ;  /* 0x0000000000007941 */ /* 0x002fea0003800200 */
.L_x_9:
[----:B------:R-:W1:Y:S01]  /*0850*/  SHFL.IDX PT, R2, R92, RZ, 0x1f ;  /* 0x00001fff5c027589 */ /* 0x000e6200000e0000 */
[----:B------:R-:W-:Y:S01]  /*0860*/  NOP ;  /* 0x0000000000007918 */ /* 0x000fe20000000000 */
[----:B-1----:R-:W-:-:S13]  /*0870*/  ISETP.NE.AND P0, PT, R2, 0x1, PT ;  /* 0x000000010200780c */ /* 0x002fda0003f05270 */
[----:B------:R-:W-:Y:S05]  /*0880*/  @P0 BRA `(.L_x_11) ;  /* 0x0000000000500947 */ /* 0x000fea0003800000 */
[----:B------:R-:W1:Y:S01]  /*0890*/  S2UR UR6, SR_CgaCtaId ;  /* 0x00000000000679c3 */ /* 0x000e620000008800 */
[----:B------:R-:W-:Y:S01]  /*08a0*/  UMOV UR8, 0x400 ;  /* 0x0000040000087882 */ /* 0x000fe20000000000 */
[----:B------:R-:W-:Y:S01]  /*08b0*/  UMOV UR5, 0x20 ;  /* 0x0000002000057882 */ /* 0x000fe20000000000 */
[----:B------:R-:W-:Y:S01]  /*08c0*/  UMOV UR4, 0x80 ;  /* 0x0000008000047882 */ /* 0x000fe20000000000 */
[----:B------:R-:W-:Y:S01]  /*08d0*/  ELECT P0, URZ, PT ;  /* 0x0000000000ff782f */ /* 0x000fe20003800000 */
        /* <DEDUP_REMOVED lines=8> */
[----:B-1----:R1:W2:Y:S08]  /*0960*/  SYNCS.EXCH.64 URZ, [UR6+0xe0], UR8 ;  /* 0x0000e00806ff75b2 */ /* 0x0022b00008000100 */
[----:B------:R1:W3:Y:S01]  /*0970*/  SYNCS.EXCH.64 URZ, [UR6+0xf8], UR4 ;  /* 0x0000f80406ff75b2 */ /* 0x0002e20008000100 */
[----:B------:R1:W4:Y:S01]  /*0980*/  SYNCS.EXCH.64 URZ, [UR6+0xe8], UR8 ;  /* 0x0000e80806ff75b2 */ /* 0x0003220008000100 */
[----:B------:R1:W1:Y:S01]  /*0990*/  SYNCS.EXCH.64 URZ, [UR6+0x100], UR4 ;  /* 0x0001000406ff75b2 */ /* 0x0002620008000100 */
[----:B------:R1:W1:Y:S01]  /*09a0*/  SYNCS.EXCH.64 URZ, [UR6+0xf0], UR8 ;  /* 0x0000f00806ff75b2 */ /* 0x0002620008000100 */
[----:B------:R1:W1:Y:S01]  /*09b0*/  SYNCS.EXCH.64 URZ, [UR6+0x108], UR4 ;  /* 0x0001080406ff75b2 */ /* 0x0002620008000100 */
[----:B------:R-:W-:Y:S01]  /*09c0*/  NOP ;  /* 0x0000000000007918 */ /* 0x000fe20000000000 */
.L_x_11:
[----:B------:R-:W2:Y:S01]  /*09d0*/  SHFL.IDX PT, R2, R92, RZ, 0x1f ;  /* 0x00001fff5c027589 */ /* 0x000ea200000e0000 */
[----:B------:R-:W-:Y:S01]  /*09e0*/  NOP ;  /* 0x0000000000007918 */ /* 0x000fe20000000000 */
[----:B--2---:R-:W-:-:S13]  /*09f0*/  ISETP.NE.AND P0, PT, R2, 0x3, PT ;  /* 0x000000030200780c */ /* 0x004fda0003f05270 */
[----:B------:R-:W-:Y:S05]  /*0a00*/  @P0 BRA `(.L_x_12) ;  /* 0x0000000000300947 */ /* 0x000fea0003800000 */
[----:B-1----:R-:W1:Y:S01]  /*0a10*/  S2UR UR5, SR_CgaCtaId ;  /* 0x00000000000579c3 */ /* 0x002e620000008800 */
[----:B------:R-:W-:Y:S01]  /*0a20*/  UMOV UR6, 0x400 ;  /* 0x0000040000067882 */ /* 0x000fe20000000000 */
[----:B------:R-:W-:Y:S01]  /*0a30*/  UMOV UR4, 0x20 ;  /* 0x0000002000047882 */ /* 0x000fe20000000000 */
[----:B------:R-:W-:Y:S01]  /*0a40*/  ELECT P0, URZ, PT ;  /* 0x0000000000ff782f */ /* 0x000fe20003800000 */
[----:B------:R-:W-:-:S04]  /*0a50*/  UIADD3 UR8, UPT, UPT, -UR4, 0x100000, URZ ;  /* 0x0010000004087890 */ /* 0x000fc8000fffe1ff */
[----:B------:R-:W-:Y:S02]  /*0a60*/  USHF.L.U32 UR9, UR8, 0xb, URZ ;  /* 0x0000000b08097899 */ /* 0x000fe400080006ff */
[----:B------:R-:W-:Y:S02]  /*0a70*/  USHF.L.U32 UR8, UR8, 0x1, URZ ;  /* 0x0000000108087899 */ /* 0x000fe400080006ff */
[----:B-1----:R-:W-:Y:S01]  /*0a80*/  ULEA UR5, UR5, UR6, 0x18 ;  /* 0x0000000605057291 */ /* 0x002fe2000f8ec0ff */
[----:B------:R-:W1:Y:S11]  /*0a90*/  FENCE.VIEW.ASYNC.S ;  /* 0x00000000000073c6 */ /* 0x000e760000000000 */
[----:B-1----:R2:W1:Y:S01]  /*0aa0*/  SYNCS.EXCH.64 URZ, [UR5+0x110], UR8 ;  /* 0x0001100805ff75b2 */ /* 0x0024620008000100 */
[----:B------:R2:W1:Y:S02]  /*0ab0*/  SYNCS.EXCH.64 URZ, [UR5+0x118], UR8 ;  /* 0x0001180805ff75b2 */ /* 0x0004640008000100 */
[----:B--2---:R-:W-:Y:S01]  /*0ac0*/  NOP ;  /* 0x0000000000007918 */ /* 0x004fe20000000000 */
.L_x_12:
[----:B------:R-:W2:Y:S01]  /*0ad0*/  SHFL.IDX PT, R2, R92, RZ, 0x1f ;  /* 0x00001fff5c027589 */ /* 0x000ea200000e0000 */
[----:B------:R-:W-:Y:S01]  /*0ae0*/  NOP ;  /* 0x0000000000007918 */ /* 0x000fe20000000000 */
[----:B--2---:R-:W-:-:S13]  /*0af0*/  ISETP.NE.AND P0, PT, R2, 0x4, PT ;  /* 0x000000040200780c */ /* 0x004fda0003f05270 */
[----:B------:R-:W-:Y:S05]  /*0b00*/  @P0 BRA `(.L_x_13) ;  /* 0x00000000004c0947 */ /* 0x000fea0003800000 */
[----:B-1----:R-:W1:Y:S01]  /*0b10*/  S2UR UR5, SR_CgaCtaId ;  /* 0x00000000000579c3 */ /* 0x002e620000008800 */
[----:B------:R-:W-:Y:S01]  /*0b20*/  UMOV UR8, 0x720 ;  /* 0x0000072000087882 */ /* 0x000fe20000000000 */
[----:B------:R-:W-:Y:S01]  /*0b30*/  UMOV UR6, 0x400 ;  /* 0x0000040000067882 */ /* 0x000fe20000000000 */
[----:B------:R-:W-:Y:S01]  /*0b40*/  USEL UR8, UR8, 0x620, UP4 ;  /* 0x0000062008087887 */ /* 0x000fe2000a000000 */
[----:B------:R-:W-:Y:S01]  /*0b50*/  UMOV UR4, 0x1 ;  /* 0x0000000100047882 */ /* 0x000fe20000000000 */
[----:B------:R-:W-:Y:S01]  /*0b60*/  ELECT P0, URZ, PT ;  /* 0x0000000000ff782f */ /* 0x000fe20003800000 */
[----:B------:R-:W-:-:S04]  /*0b70*/  UIADD3 UR10, UPT, UPT, -UR4, 0x100000, URZ ;  /* 0x00100000040a7890 */ /* 0x000fc8000fffe1ff */
[----:B------:R-:W-:Y:S02]  /*0b80*/  USHF.L.U32 UR11, UR10, 0xb, URZ ;  /* 0x0000000b0a0b7899 */ /* 0x000fe400080006ff */
[----:B------:R-:W-:Y:S02]  /*0b90*/  USHF.L.U32 UR10, UR10, 0x1, URZ ;  /* 0x000000010a0a7899 */ /* 0x000fe400080006ff */
[----:B------:R-:W-:-:S04]  /*0ba0*/  UIADD3 UR8, UPT, UPT, -UR8, 0x100000, URZ ;  /* 0x0010000008087890 */ /* 0x000fc8000fffe1ff */
[----:B------:R-:W-:Y:S02]  /*0bb0*/  USHF.L.U32 UR9, UR8, 0xb, URZ ;  /* 0x0000000b08097899 */ /* 0x000fe400080006ff */
[----:B------:R-:W-:Y:S02]  /*0bc0*/  USHF.L.U32 UR8, UR8, 0x1, URZ ;  /* 0x0000000108087899 */ /* 0x000fe400080006ff */
[----:B-1----:R-:W-:Y:S01]  /*0bd0*/  ULEA UR5, UR5, UR6, 0x18 ;  /* 0x0000000605057291 */ /* 0x002fe2000f8ec0ff */
[----:B------:R-:W1:Y:S11]  /*0be0*/  FENCE.VIEW.ASYNC.S ;  /* 0x00000000000073c6 */ /* 0x000e760000000000 */
[----:B-1----:R2:W1:Y:S01]  /*0bf0*/  SYNCS.EXCH.64 URZ, [UR5+0x120], UR10 ;  /* 0x0001200a05ff75b2 */ /* 0x0024620008000100 */
[----:B------:R2:W1:Y:S01]  /*0c00*/  SYNCS.EXCH.64 URZ, [UR5+0x130], UR8 ;  /* 0x0001300805ff75b2 */ /* 0x0004620008000100 */
[----:B------:R2:W1:Y:S01]  /*0c10*/  SYNCS.EXCH.64 URZ, [UR5+0x128], UR10 ;  /* 0x0001280a05ff75b2 */ /* 0x0004620008000100 */
[----:B------:R2:W1:Y:S02]  /*0c20*/  SYNCS.EXCH.64 URZ, [UR5+0x138], UR8 ;  /* 0x0001380805ff75b2 */ /* 0x0004640008000100 */
[----:B--2---:R-:W-:Y:S01]  /*0c30*/  NOP ;  /* 0x0000000000007918 */ /* 0x004fe20000000000 */
.L_x_13:
[----:B------:R-:W2:Y:S01]  /*0c40*/  SHFL.IDX PT, R2, R92, RZ, 0x1f ;  /* 0x00001fff5c027589 */ /* 0x000ea200000e0000 */
[----:B------:R-:W-:Y:S01]  /*0c50*/  NOP ;  /* 0x0000000000007918 */ /* 0x000fe20000000000 */
[----:B--2---:R-:W-:-:S13]  /*0c60*/  ISETP.NE.AND P0, PT, R2, 0x5, PT ;  /* 0x000000050200780c */ /* 0x004fda0003f05270 */
[----:B------:R-:W-:Y:S05]  /*0c70*/  @P0 BRA `(.L_x_14) ;  /* 0x0000000000480947 */ /* 0x000fea0003800000 */
[----:B-1----:R-:W1:Y:S01]  /*0c80*/  S2UR UR6, SR_CgaCtaId ;  /* 0x00000000000679c3 */ /* 0x002e620000008800 */
        /* <DEDUP_REMOVED lines=12> */
[----:B-1----:R2:W1:Y:S08]  /*0d50*/  SYNCS.EXCH.64 URZ, [UR6+0x140], UR8 ;  /* 0x0001400806ff75b2 */ /* 0x0024700008000100 */
[----:B------:R2:W1:Y:S01]  /*0d60*/  SYNCS.EXCH.64 URZ, [UR6+0x150], UR4 ;  /* 0x0001500406ff75b2 */ /* 0x0004620008000100 */
[----:B------:R2:W1:Y:S01]  /*0d70*/  SYNCS.EXCH.64 URZ, [UR6+0x148], UR8 ;  /* 0x0001480806ff75b2 */ /* 0x0004620008000100 */
[----:B------:R2:W1:Y:S02]  /*0d80*/  SYNCS.EXCH.64 URZ, [UR6+0x158], UR4 ;  /* 0x0001580406ff75b2 */ /* 0x0004640008000100 */
[----:B--2---:R-:W-:Y:S01]  /*0d90*/  NOP ;  /* 0x0000000000007918 */ /* 0x004fe20000000000 */
.L_x_14:
[----:B------:R-:W2:Y:S01]  /*0da0*/  SHFL.IDX PT, R2, R92, RZ, 0x1f ;  /* 0x00001fff5c027589 */ /* 0x000ea200000e0000 */
[----:B------:R-:W1:Y:S01]  /*0db0*/  S2UR UR37, SR_CgaCtaId ;  /* 0x00000000002579c3 */ /* 0x000e620000008800 */
[----:B------:R-:W-:Y:S01]  /*0dc0*/  NOP ;  /* 0x0000000000007918 */ /* 0x000fe20000000000 */
[----:B--2---:R-:W-:-:S13]  /*0dd0*/  ISETP.NE.AND P0, PT, R2, 0x3, PT ;  /* 0x000000030200780c */ /* 0x004fda0003f05270 */
[----:B-1----:R-:W-:Y:S05]  /*0de0*/  @P0 BRA `(.L_x_15) ;  /* 0x0000000000340947 */ /* 0x002fea0003800000 */
[----:B------:R-:W-:Y:S01]  /*0df0*/  UMOV UR5, 0x400 ;  /* 0x0000040000057882 */ /* 0x000fe20000000000 */
[----:B------:R-:W-:Y:S01]  /*0e00*/  UMOV UR4, 0x20 ;  /* 0x0000002000047882 */ /* 0x000fe20000000000 */
[----:B------:R-:W-:Y:S02]  /*0e10*/  ULEA UR5, UR37, UR5, 0x18 ;  /* 0x0000000525057291 */ /* 0x000fe4000f8ec0ff */
[----:B------:R-:W-:-:S04]  /*0e20*/  UIADD3 UR8, UPT, UPT, -UR4, 0x100000, URZ ;  /* 0x0010000004087890 */ /* 0x000fc8000fffe1ff */
[----:B------:R-:W-:Y:S02]  /*0e30*/  USHF.L.U32 UR9, UR8, 0xb, URZ ;  /* 0x0000000b08097899 */ /* 0x000fe400080006ff */
[----:B------:R-:W-:Y:S01]  /*0e40*/  USHF.L.U32 UR8, UR8, 0x1, URZ ;  /* 0x0000000108087899 */ /* 0x000fe200080006ff */
[----:B------:R-:W-:Y:S01]  /*0e50*/  ELECT P0, URZ, PT ;  /* 0x0000000000ff782f */ /* 0x000fe20003800000 */
[----:B------:R-:W1:Y:S10]  /*0e60*/  FENCE.VIEW.ASYNC.S ;  /* 0x00000000000073c6 */ /* 0x000e740000000000 */
[----:B-1----:R1:W2:Y:S01]  /*0e70*/  SYNCS.EXCH.64 URZ, [UR5+0x160], UR8 ;  /* 0x0001600805ff75b2 */ /* 0x0022a20008000100 */
[----:B------:R1:W1:Y:S01]  /*0e80*/  SYNCS.EXCH.64 URZ, [UR5+0x170], UR8 ;  /* 0x0001700805ff75b2 */ /* 0x0002620008000100 */
[----:B------:R1:W1:Y:S01]  /*0e90*/  SYNCS.EXCH.64 URZ, [UR5+0x168], UR8 ;  /* 0x0001680805ff75b2 */ /* 0x0002620008000100 */
[----:B------:R1:W1:Y:S01]  /*0ea0*/  SYNCS.EXCH.64 URZ, [UR5+0x178], UR8 ;  /* 0x0001780805ff75b2 */ /* 0x0002620008000100 */
[----:B------:R-:W-:Y:S01]  /*0eb0*/  NOP ;  /* 0x0000000000007918 */ /* 0x000fe20000000000 */
.L_x_15:
[----:B------:R-:W3:Y:S01]  /*0ec0*/  LDCU UR4, c[0x0][0x36c] ;  /* 0x00006d80ff0477ac */ /* 0x000ee20008000800 */
[----:B------:R-:W-:Y:S01]  /*0ed0*/  ISETP.NE.OR P6, PT, R0, 0x2, !P6 ;  /* 0x000000020000780c */ /* 0x000fe200077c5670 */
[----:B------:R-:W-:Y:S01]  /*0ee0*/  NOP ;  /* 0x0000000000007918 */ /* 0x000fe20000000000 */
[----:B------:R-:W-:Y:S01]  /*0ef0*/  LOP3.LUT R10, R93, 0x1f, RZ, 0xc0, !PT ;  /* 0x0000001f5d0a7812 */ /* 0x000fe200078ec0ff */
[----:B------:R-:W-:Y:S02]  /*0f00*/  UISETP.NE.AND UP3, UPT, UR7, URZ, UPT ;  /* 0x000000ff0700728c */ /* 0x000fe4000bf65270 */
[----:B---3--:R-:W-:-:S09]  /*0f10*/  UISETP.EQ.U32.AND UP0, UPT, UR4, 0x1, UPT ;  /* 0x000000010400788c */ /* 0x008fd2000bf02070 */
[----:B------:R-:W-:Y:S05]  /*0f20*/  BRA.U !UP0, `(.L_x_16) ;  /* 0x0000000108087547 */ /* 0x000fea000b800000 */
[----:B-12-4-:R-:W-:Y:S01]  /*0f30*/  UCGABAR_ARV ;  /* 0x00000000000079c7 */ /* 0x016fe20008000000 */
[----:B------:R-:W-:Y:S05]  /*0f40*/  BRA `(.L_x_17) ;  /* 0x0000000000047947 */ /* 0x000fea0003800000 */
.L_x_16:
[----:B-12-4-:R-:W-:Y:S01]  /*0f50*/  NOP ;  /* 0x0000000000007918 */ /* 0x016fe20000000000 */
.L_x_17:
[----:B------:R-:W1:Y:S01]  /*0f60*/  S2UR UR20, SR_CTAID.X ;  /* 0x00000000001479c3 */ /* 0x000e620000002500 */
[----:B------:R-:W-:-:S05]  /*0f70*/  CS2R.32 R87, SR_CgaSize ;  /* 0x0000000000577805 */ /* 0x000fca0000008a00 */
[----:B------:R-:W-:-:S05]  /*0f80*/  IMAD R87, R87, -0xa0, RZ ;  /* 0xffffff6057577824 */ /* 0x000fca00078e02ff */
[----:B------:R-:W-:-:S14]  /*0f90*/  R2UR UR5, R87 ;  /* 0x00000000570572ca */ /* 0x000fdc00000e0000 */
[----:B------:R-:W2:Y:S01]  /*0fa0*/  LDCU UR5, c[0x0][UR5+0x2b0] ;  /* 0x00005600050577ac */ /* 0x000ea20008000800 */
[----:B------:R-:W-:Y:S02]  /*0fb0*/  PRMT R9, RZ, 0x7610, R9 ;  /* 0x00007610ff097816 */ /* 0x000fe40000000009 */
[----:B------:R-:W-:-:S05]  /*0fc0*/  CS2R.32 R87, SR_CgaSize ;  /* 0x0000000000577805 */ /* 0x000fca0000008a00 */
[----:B------:R-:W-:-:S05]  /*0fd0*/  IMAD R87, R87, -0xa0, RZ ;  /* 0xffffff6057577824 */ /* 0x000fca00078e02ff */
[----:B------:R-:W-:-:S14]  /*0fe0*/  R2UR UR4, R87 ;  /* 0x00000000570472ca */ /* 0x000fdc00000e0000 */
[----:B------:R-:W3:Y:S01]  /*0ff0*/  LDCU UR4, c[0x0][UR4+0x2b4] ;  /* 0x00005680040477ac */ /* 0x000ee20008000800 */
[----:B------:R-:W4:Y:S01]  /*1000*/  S2UR UR9, SR_CTAID.Y ;  /* 0x00000000000979c3 */ /* 0x000f220000002600 */
[----:B------:R-:W2:Y:S01]  /*1010*/  LDCU UR8, c[0x0][0xf30] ;  /* 0x0001e600ff0877ac */ /* 0x000ea20008000800 */
[----:B------:R-:W-:Y:S02]  /*1020*/  USHF.L.U32 UR18, UR37, 0x6, URZ ;  /* 0x0000000625127899 */ /* 0x000fe400080006ff */
[----:B------:R-:W-:-:S04]  /*1030*/  ULOP3.LUT UR6, UR37, 0x7, URZ, 0xc0, !UPT ;  /* 0x0000000725067892 */ /* 0x000fc8000f8ec0ff */
[----:B------:R-:W3:Y:S01]  /*1040*/  LDC R11, c[0x0][0xf24] ;  /* 0x0003c900ff0b7b82 */ /* 0x000ee20000000800 */
[----:B------:R-:W-:Y:S02]  /*1050*/  UISETP.NE.AND UP1, UPT, UR7, 0x2, UPT ;  /* 0x000000020700788c */ /* 0x000fe4000bf25270 */
[----:B------:R-:W-:Y:S01]  /*1060*/  ULOP3.LUT UR18, UR18, 0xc0, URZ, 0xc0, !UPT ;  /* 0x000000c012127892 */ /* 0x000fe2000f8ec0ff */
[----:B-1----:R-:W-:Y:S02]  /*1070*/  I2FP.F32.U32 R87, UR20 ;  /* 0x0000001400577c45 */ /* 0x002fe40008201000 */
[----:B------:R-:W-:-:S05]  /*1080*/  CS2R.32 R2, SR_CgaSize ;  /* 0x0000000000027805 */ /* 0x000fca0000008a00 */
[----:B------:R-:W-:-:S06]  /*1090*/  IMAD R2, R2, -0xa0, RZ ;  /* 0xffffff6002027824 */ /* 0x000fcc00078e02ff */
[----:B------:R-:W1:Y:S01]  /*10a0*/  LDC R2, c[0x0][R2+0x2a0] ;  /* 0x0000a80002027b82 */ /* 0x000e620000000800 */
[----:B--2---:R-:W-:Y:S01]  /*10b0*/  UISETP.NE.AND UP2, UPT, UR8, 0x1, UPT ;  /* 0x000000010800788c */ /* 0x004fe2000bf45270 */
[----:B------:R-:W-:Y:S01]  /*10c0*/  FMUL R87, R87, UR5 ;  /* 0x0000000557577c20 */ /* 0x000fe20008400000 */
[----:B------:R-:W-:Y:S01]  /*10d0*/  USHF.L.U32 UR5, UR37, 0xa, URZ ;  /* 0x0000000a25057899 */ /* 0x000fe200080006ff */
[----:B----4-:R-:W-:Y:S02]  /*10e0*/  I2FP.F32.U32 R86, UR9 ;  /* 0x0000000900567c45 */ /* 0x010fe40008201000 */
[----:B------:R-:W-:-:S05]  /*10f0*/  CS2R.32 R0, SR_CgaSize ;  /* 0x0000000000007805 */ /* 0x000fca0000008a00 */
[----:B------:R-:W-:-:S06]  /*1100*/  IMAD R0, R0, -0xa0, RZ ;  /* 0xffffff6000007824 */ /* 0x000fcc00078e02ff */
[----:B------:R-:W2:Y:S01]  /*1110*/  LDC R0, c[0x0][R0+0x2a4] ;  /* 0x0000a90000007b82 */ /* 0x000ea20000000800 */
[----:B------:R-:W-:Y:S01]  /*1120*/  MOV R24, UR9 ;  /* 0x0000000900187c02 */ /* 0x000fe20008000f00 */
[----:B------:R-:W4:Y:S01]  /*1130*/  F2I.U32.TRUNC.NTZ R87, R87 ;  /* 0x0000005700577305 */ /* 0x000f22000020f000 */
[----:B------:R-:W-:Y:S01]  /*1140*/  ULOP3.LUT UR5, UR5, 0x1c00, URZ, 0xc0, !UPT ;  /* 0x00001c0005057892 */ /* 0x000fe2000f8ec0ff */
[----:B---3--:R-:W-:Y:S01]  /*1150*/  FMUL R86, R86, UR4 ;  /* 0x0000000456567c20 */ /* 0x008fe20008400000 */
[----:B------:R-:W-:Y:S01]  /*1160*/  USHF.L.U32 UR4, UR37, 0x7, URZ ;  /* 0x0000000725047899 */ /* 0x000fe200080006ff */
[----:B------:R-:W-:Y:S02]  /*1170*/  ISETP.GE.AND P0, PT, R11, 0x1, PT ;  /* 0x000000010b00780c */ /* 0x000fe40003f06270 */
[----:B------:R-:W3:Y:S01]  /*1180*/  LDC R40, c[0x0][0xf24] ;  /* 0x0003c900ff287b82 */ /* 0x000ee20000000800 */
[----:B------:R-:W-:Y:S01]  /*1190*/  ULOP3.LUT UR4, UR4, 0x380, URZ, 0xc0, !UPT ;  /* 0x0000038004047892 */ /* 0x000fe2000f8ec0ff */
[----:B------:R-:W1:Y:S06]  /*11a0*/  F2I.U32.TRUNC.NTZ R86, R86 ;  /* 0x0000005600567305 */ /* 0x000e6c000020f000 */
[----:B------:R-:W2:Y:S01]  /*11b0*/  S2UR UR36, SR_CTAID.Z ;  /* 0x00000000002479c3 */ /* 0x000ea20000002700 */
[----:B----4-:R-:W-:-:S05]  /*11c0*/  IADD3 R87, PT, PT, -R87, RZ, RZ ;  /* 0x000000ff57577210 */ /* 0x010fca0007ffe1ff */
[----:B-1----:R-:W-:Y:S01]  /*11d0*/  IMAD R87, R2, R87, UR20 ;  /* 0x0000001402577e24 */ /* 0x002fe2000f8e0257 */
[----:B------:R-:W-:-:S05]  /*11e0*/  IADD3 R86, PT, PT, -R86, RZ, RZ ;  /* 0x000000ff56567210 */ /* 0x000fca0007ffe1ff */
[----:B--2---:R-:W-:Y:S01]  /*11f0*/  IMAD R86, R0, R86, UR9 ;  /* 0x0000000900567e24 */ /* 0x004fe2000f8e0256 */
[----:B------:R-:W-:Y:S06]  /*1200*/  BRA.U UP3, `(.L_x_18) ;  /* 0x0000000103787547 */ /* 0x000fec000b800000 */
[C---:B------:R-:W-:Y:S02]  /*1210*/  ISETP.NE.AND P3, PT, R86.reuse, 0x2, PT ;  /* 0x000000025600780c */ /* 0x040fe40003f65270 */
[C---:B------:R-:W-:Y:S02]  /*1220*/  ISETP.NE.AND P1, PT, R86.reuse, RZ, PT ;  /* 0x000000ff5600720c */ /* 0x040fe40003f25270 */
[----:B------:R-:W-:Y:S02]  /*1230*/  ISETP.NE.AND P4, PT, R86, 0x1, PT ;  /* 0x000000015600780c */ /* 0x000fe40003f85270 */
[----:B------:R-:W-:Y:S02]  /*1240*/  SEL R5, RZ, 0x4, P3 ;  /* 0x00000004ff057807 */ /* 0x000fe40001800000 */
[C---:B------:R-:W-:Y:S02]  /*1250*/  ISETP.EQ.OR P3, PT, R87.reuse, RZ, !P1 ;  /* 0x000000ff5700720c */ /* 0x040fe40004f62670 */
[----:B------:R-:W-:-:S02]  /*1260*/  ISETP.NE.AND P5, PT, R87, RZ, PT ;  /* 0x000000ff5700720c */ /* 0x000fc40003fa5270 */
[C---:B------:R-:W-:Y:S02]  /*1270*/  ISETP.NE.AND P2, PT, R86.reuse, 0x3, PT ;  /* 0x000000035600780c */ /* 0x040fe40003f45270 */
[----:B------:R-:W-:Y:S02]  /*1280*/  SEL R0, RZ, 0x2, P4 ;  /* 0x00000002ff007807 */ /* 0x000fe40002000000 */
[----:B------:R-:W-:Y:S02]  /*1290*/  ISETP.NE.AND P1, PT, R86, 0x4, PT ;  /* 0x000000045600780c */ /* 0x000fe40003f25270 */
[----:B------:R-:W-:Y:S02]  /*12a0*/  SEL R0, R0, 0x2, P5 ;  /* 0x0000000200007807 */ /* 0x000fe40002800000 */
[----:B------:R-:W-:Y:S02]  /*12b0*/  SEL R5, R5, 0x4, P5 ;  /* 0x0000000405057807 */ /* 0x000fe40002800000 */
[----:B------:R-:W-:-:S02]  /*12c0*/  SEL R2, RZ, 0x1, !P3 ;  /* 0x00000001ff027807 */ /* 0x000fc40005800000 */
[----:B------:R-:W-:Y:S02]  /*12d0*/  SEL R4, RZ, 0x8, P2 ;  /* 0x00000008ff047807 */ /* 0x000fe40001000000 */
[----:B------:R-:W-:Y:S02]  /*12e0*/  SEL R3, RZ, 0x10, P1 ;  /* 0x00000010ff037807 */ /* 0x000fe40000800000 */
[C---:B------:R-:W-:Y:S02]  /*12f0*/  ISETP.NE.AND P3, PT, R86.reuse, 0x5, PT ;  /* 0x000000055600780c */ /* 0x040fe40003f65270 */
[----:B------:R-:W-:Y:S02]  /*1300*/  ISETP.NE.AND P2, PT, R86, 0x6, PT ;  /* 0x000000065600780c */ /* 0x000fe40003f45270 */
[----:B------:R-:W-:Y:S02]  /*1310*/  IADD3 R5, PT, PT, R5, R0, R2 ;  /* 0x0000000005057210 */ /* 0x000fe40007ffe002 */
[----:B------:R-:W-:-:S02]  /*1320*/  SEL R4, R4, 0x8, P5 ;  /* 0x0000000804047807 */ /* 0x000fc40002800000 */
[----:B------:R-:W-:Y:S02]  /*1330*/  SEL R3, R3, 0x10, P5 ;  /* 0x0000001003037807 */ /* 0x000fe40002800000 */
[----:B------:R-:W-:Y:S02]  /*1340*/  ISETP.NE.AND P1, PT, R86, 0x7, PT ;  /* 0x000000075600780c */ /* 0x000fe40003f25270 */
[----:B------:R-:W-:Y:S02]  /*1350*/  SEL R2, RZ, 0x20, P3 ;  /* 0x00000020ff027807 */ /* 0x000fe40001800000 */
[----:B------:R-:W-:Y:S02]  /*1360*/  SEL R0, RZ, 0x40, P2 ;  /* 0x00000040ff007807 */ /* 0x000fe40001000000 */
[----:B------:R-:W-:Y:S02]  /*1370*/  IADD3 R4, PT, PT, R3, R4, R5 ;  /* 0x0000000403047210 */ /* 0x000fe40007ffe005 */
[----:B------:R-:W-:-:S02]  /*1380*/  SEL R3, RZ, 0x80, P1 ;  /* 0x00000080ff037807 */ /* 0x000fc40000800000 */
[----:B------:R-:W-:Y:S02]  /*1390*/  SEL R2, R2, 0x20, P5 ;  /* 0x0000002002027807 */ /* 0x000fe40002800000 */
[----:B------:R-:W-:Y:S02]  /*13a0*/  SEL R0, R0, 0x40, P5 ;  /* 0x0000004000007807 */ /* 0x000fe40002800000 */
[----:B------:R-:W-:Y:S02]  /*13b0*/  SEL R3, R3, 0x80, P5 ;  /* 0x0000008003037807 */ /* 0x000fe40002800000 */
[----:B------:R-:W-:-:S05]  /*13c0*/  IADD3 R0, PT, PT, R0, R2, R4 ;  /* 0x0000000200007210 */ /* 0x000fca0007ffe004 */
[----:B------:R-:W-:-:S05]  /*13d0*/  IMAD.IADD R0, R0, 0x1, R3 ;  /* 0x0000000100007824 */ /* 0x000fca00078e0203 */
[----:B------:R-:W-:Y:S02]  /*13e0*/  PRMT R9, R0, 0x7610, R9 ;  /* 0x0000761000097816 */ /* 0x000fe40000000009 */
.L_x_18:
[----:B------:R-:W-:Y:S05]  /*13f0*/  @!P0 BRA `(.L_x_19) ;  /* 0x0000000000c08947 */ /* 0x000fea0003800000 */
[----:B------:R-:W1:Y:S01]  /*1400*/  LDC.64 R4, c[0x0][0xf18] ;  /* 0x0003c600ff047b82 */ /* 0x000e620000000a00 */
[----:B------:R-:W-:-:S07]  /*1410*/  ISETP.NE.AND P0, PT, R11, 0x1, PT ;  /* 0x000000010b00780c */ /* 0x000fce0003f05270 */
[----:B------:R-:W2:Y:S08]  /*1420*/  LDC R8, c[0x0][0xf0c] ;  /* 0x0003c300ff087b82 */ /* 0x000eb00000000800 */
[----:B------:R-:W4:Y:S08]  /*1430*/  LDC R13, c[0x0][0x370] ;  /* 0x0000dc00ff0d7b82 */ /* 0x000f300000000800 */
[----:B------:R-:W3:Y:S01]  /*1440*/  LDC R12, c[0x0][0x374] ;  /* 0x0000dd00ff0c7b82 */ /* 0x000ee20000000800 */
[----:B-1----:R-:W-:-:S07]  /*1450*/  ISETP.NE.AND P1, PT, R4, 0x1, PT ;  /* 0x000000010400780c */ /* 0x002fce0003f25270 */
[----:B------:R-:W4:Y:S01]  /*1460*/  LDC.64 R6, c[0x0][0xf10] ;  /* 0x0003c400ff067b82 */ /* 0x000f220000000a00 */
[----:B--2---:R-:W-:-:S07]  /*1470*/  ISETP.NE.AND P2, PT, R8, 0x1, PT ;  /* 0x000000010800780c */ /* 0x004fce0003f45270 */
[----:B------:R-:W1:Y:S08]  /*1480*/  LDC R0, c[0x0][0xf20] ;  /* 0x0003c800ff007b82 */ /* 0x000e700000000800 */
[----:B------:R-:W2:Y:S01]  /*1490*/  LDC.64 R2, c[0x0][0xf28] ;  /* 0x0003ca00ff027b82 */ /* 0x000ea20000000a00 */
[----:B---3--:R-:W-:-:S04]  /*14a0*/  IMAD.HI.U32 R14, R12, R5, RZ ;  /* 0x000000050c0e7227 */ /* 0x008fc800078e00ff */
[----:B----4-:R-:W-:-:S04]  /*14b0*/  IMAD.HI.U32 R15, R13, R6, RZ ;  /* 0x000000060d0f7227 */ /* 0x010fc800078e00ff */
[----:B------:R-:W-:Y:S01]  /*14c0*/  IMAD.HI.U32 R6, R6, UR20, RZ ;  /* 0x0000001406067c27 */ /* 0x000fe2000f8e00ff */
[----:B------:R-:W-:Y:S02]  /*14d0*/  @P2 SHF.R.U32.HI R13, RZ, R7, R15 ;  /* 0x00000007ff0d2219 */ /* 0x000fe4000001160f */
[----:B-1----:R-:W-:Y:S01]  /*14e0*/  @P1 SHF.R.U32.HI R12, RZ, R0, R14 ;  /* 0x00000000ff0c1219 */ /* 0x002fe2000001160e */
[----:B------:R-:W-:Y:S01]  /*14f0*/  IMAD.HI.U32 R15, R24, R5, RZ ;  /* 0x00000005180f7227 */ /* 0x000fe200078e00ff */
[----:B------:R-:W-:-:S04]  /*1500*/  SHF.R.U32.HI R6, RZ, R7, R6 ;  /* 0x00000007ff067219 */ /* 0x000fc80000011606 */
[----:B------:R-:W-:Y:S01]  /*1510*/  SHF.R.U32.HI R15, RZ, R0, R15 ;  /* 0x00000000ff0f7219 */ /* 0x000fe2000001160f */
[----:B------:R-:W-:Y:S02]  /*1520*/  IMAD.U32 R0, RZ, RZ, UR20 ;  /* 0x00000014ff007e24 */ /* 0x000fe4000f8e00ff */
[----:B--2---:R-:W-:Y:S01]  /*1530*/  IMAD.HI.U32 R14, R12, R2, RZ ;  /* 0x000000020c0e7227 */ /* 0x004fe200078e00ff */
[----:B------:R-:W-:Y:S02]  /*1540*/  SEL R15, R24, R15, !P1 ;  /* 0x0000000f180f7207 */ /* 0x000fe40004800000 */
[----:B------:R-:W-:Y:S01]  /*1550*/  SEL R0, R0, R6, !P2 ;  /* 0x0000000600007207 */ /* 0x000fe20005000000 */
[----:B------:R-:W-:Y:S01]  /*1560*/  IMAD.HI.U32 R5, R13, R2, RZ ;  /* 0x000000020d057227 */ /* 0x000fe200078e00ff */
[----:B------:R-:W-:-:S04]  /*1570*/  @P0 SHF.R.U32.HI R12, RZ, R3, R14 ;  /* 0x00000003ff0c0219 */ /* 0x000fc8000001160e */
[----:B------:R-:W-:Y:S01]  /*1580*/  @P0 SHF.R.U32.HI R13, RZ, R3, R5 ;  /* 0x00000003ff0d0219 */ /* 0x000fe20000011605 */
[----:B------:R-:W-:-:S04]  /*1590*/  IMAD R12, R12, R11, RZ ;  /* 0x0000000b0c0c7224 */ /* 0x000fc800078e02ff */
[----:B------:R-:W-:Y:S01]  /*15a0*/  IMAD R5, R13, R11, RZ ;  /* 0x0000000b0d057224 */ /* 0x000fe200078e02ff */
[----:B------:R-:W-:-:S04]  /*15b0*/  ISETP.GE.AND P1, PT, R15, R12, PT ;  /* 0x0000000c0f00720c */ /* 0x000fc80003f26270 */
[----:B------:R-:W-:Y:S01]  /*15c0*/  ISETP.GE.OR P1, PT, R0, R5, P1 ;  /* 0x000000050000720c */ /* 0x000fe20000f26670 */
[----:B------:R-:W-:-:S05]  /*15d0*/  IMAD.HI.U32 R5, R15, R2, RZ ;  /* 0x000000020f057227 */ /* 0x000fca00078e00ff */
[----:B------:R-:W-:-:S04]  /*15e0*/  SHF.R.U32.HI R5, RZ, R3, R5 ;  /* 0x00000003ff057219 */ /* 0x000fc80000011605 */
[----:B------:R-:W-:-:S03]  /*15f0*/  SEL R5, R15, R5, !P0 ;  /* 0x000000050f057207 */ /* 0x000fc60004000000 */
[----:B------:R-:W-:-:S04]  /*1600*/  @!P1 IMAD.HI.U32 R6, R0, R2, RZ ;  /* 0x0000000200069227 */ /* 0x000fc800078e00ff */
[----:B------:R-:W-:Y:S01]  /*1610*/  IMAD.MOV R2, RZ, RZ, -R5 ;  /* 0x000000ffff027224 */ /* 0x000fe200078e0a05 */
[----:B------:R-:W-:-:S03]  /*1620*/  @!P1 SHF.R.U32.HI R3, RZ, R3, R6 ;  /* 0x00000003ff039219 */ /* 0x000fc60000011606 */
[----:B------:R-:W-:Y:S01]  /*1630*/  IMAD R2, R11, R2, R15 ;  /* 0x000000020b027224 */ /* 0x000fe200078e020f */
[----:B------:R-:W-:-:S04]  /*1640*/  @!P1 SEL R3, R0, R3, !P0 ;  /* 0x0000000300039207 */ /* 0x000fc80004000000 */
[----:B------:R-:W-:Y:S01]  /*1650*/  @!P1 IADD3 R5, PT, PT, R5, -R3, RZ ;  /* 0x8000000305059210 */ /* 0x000fe20007ffe0ff */
[----:B------:R-:W-:Y:S01]  /*1660*/  @!P1 IMAD R13, R2, R13, R3 ;  /* 0x0000000d020d9224 */ /* 0x000fe200078e0203 */
[----:B------:R-:W-:Y:S01]  /*1670*/  IADD3 R2, PT, PT, -R15, RZ, RZ ;  /* 0x000000ff0f027210 */ /* 0x000fe20007ffe1ff */
[--C-:B------:R-:W-:Y:S02]  /*1680*/  IMAD.MOV R3, RZ, RZ, -R0.reuse ;  /* 0x000000ffff037224 */ /* 0x100fe400078e0a00 */
[----:B------:R-:W-:Y:S01]  /*1690*/  @!P1 IMAD R15, R5, R11, R0 ;  /* 0x0000000b050f9224 */ /* 0x000fe200078e0200 */
[----:B------:R-:W-:Y:S01]  /*16a0*/  @!P1 MOV R0, R13 ;  /* 0x0000000d00009202 */ /* 0x000fe20000000f00 */
[----:B------:R-:W-:Y:S02]  /*16b0*/  IMAD R3, R8, R3, UR20 ;  /* 0x0000001408037e24 */ /* 0x000fe4000f8e0203 */
[----:B------:R-:W-:Y:S02]  /*16c0*/  IMAD R2, R4, R2, R24 ;  /* 0x0000000204027224 */ /* 0x000fe400078e0218 */
[----:B------:R-:W-:-:S02]  /*16d0*/  IMAD R3, R0, R8, R3 ;  /* 0x0000000800037224 */ /* 0x000fc400078e0203 */
[----:B------:R-:W-:-:S03]  /*16e0*/  IMAD R24, R15, R4, R2 ;  /* 0x000000040f187224 */ /* 0x000fc600078e0202 */
[----:B------:R-:W-:-:S15]  /*16f0*/  R2UR UR20, R3 ;  /* 0x00000000031472ca */ /* 0x000fde00000e0000 */
.L_x_19:
[----:B------:R-:W-:Y:S05]  /*1700*/  BRA.U UP2, `(.L_x_20) ;  /* 0x0000000102487547 */ /* 0x000fea000b800000 */
[----:B------:R-:W1:Y:S08]  /*1710*/  LDC.64 R2, c[0x0][0xf18] ;  /* 0x0003c600ff027b82 */ /* 0x000e700000000a00 */
[----:B------:R-:W2:Y:S08]  /*1720*/  LDC.64 R4, c[0x0][0xf10] ;  /* 0x0003c400ff047b82 */ /* 0x000eb00000000a00 */
[----:B------:R-:W4:Y:S08]  /*1730*/  LDC R0, c[0x0][0xf20] ;  /* 0x0003c800ff007b82 */ /* 0x000f300000000800 */
[----:B------:R-:W3:Y:S01]  /*1740*/  LDC R6, c[0x0][0xf0c] ;  /* 0x0003c300ff067b82 */ /* 0x000ee20000000800 */
[----:B-1----:R-:W-:Y:S01]  /*1750*/  IMAD.HI.U32 R3, R24, R3, RZ ;  /* 0x0000000318037227 */ /* 0x002fe200078e00ff */
[----:B------:R-:W-:-:S03]  /*1760*/  ISETP.NE.AND P0, PT, R2, 0x1, PT ;  /* 0x000000010200780c */ /* 0x000fc60003f05270 */
[----:B--2---:R-:W-:-:S05]  /*1770*/  IMAD.HI.U32 R4, R4, UR20, RZ ;  /* 0x0000001404047c27 */ /* 0x004fca000f8e00ff */
[----:B------:R-:W-:Y:S02]  /*1780*/  SHF.R.U32.HI R4, RZ, R5, R4 ;  /* 0x00000005ff047219 */ /* 0x000fe40000011604 */
[----:B----4-:R-:W-:Y:S01]  /*1790*/  SHF.R.U32.HI R3, RZ, R0, R3 ;  /* 0x00000000ff037219 */ /* 0x010fe20000011603 */
[----:B------:R-:W-:-:S03]  /*17a0*/  IMAD.U32 R0, RZ, RZ, UR20 ;  /* 0x00000014ff007e24 */ /* 0x000fc6000f8e00ff */
[----:B------:R-:W-:Y:S02]  /*17b0*/  SEL R3, R24, R3, !P0 ;  /* 0x0000000318037207 */ /* 0x000fe40004000000 */
[----:B---3--:R-:W-:-:S04]  /*17c0*/  ISETP.NE.AND P1, PT, R6, 0x1, PT ;  /* 0x000000010600780c */ /* 0x008fc80003f25270 */
[----:B------:R-:W-:-:S05]  /*17d0*/  SEL R0, R0, R4, !P1 ;  /* 0x0000000400007207 */ /* 0x000fca0004800000 */
[----:B------:R-:W-:Y:S02]  /*17e0*/  IMAD.IADD R4, R3, 0x1, -R0 ;  /* 0x0000000103047824 */ /* 0x000fe400078e0a00 */
[----:B------:R-:W-:Y:S02]  /*17f0*/  IMAD.IADD R0, R0, 0x1, -R3 ;  /* 0x0000000100007824 */ /* 0x000fe400078e0a03 */
[----:B------:R-:W-:Y:S02]  /*1800*/  IMAD R4, R4, R6, UR20 ;  /* 0x0000001404047e24 */ /* 0x000fe4000f8e0206 */
[----:B------:R-:W-:-:S03]  /*1810*/  IMAD R24, R0, R2, R24 ;  /* 0x0000000200187224 */ /* 0x000fc600078e0218 */
[----:B------:R-:W-:-:S15]  /*1820*/  R2UR UR20, R4 ;  /* 0x00000000041472ca */ /* 0x000fde00000e0000 */
.L_x_20:
[----:B------:R-:W-:Y:S05]  /*1830*/  BRA.U !UP0, `(.L_x_21) ;  /* 0x00000001080c7547 */ /* 0x000fea000b800000 */
[----:B------:R-:W-:Y:S01]  /*1840*/  UCGABAR_WAIT ;  /* 0x0000000000007dc7 */ /* 0x000fe20008000000 */
[----:B------:R-:W-:Y:S01]  /*1850*/  CCTL.IVALL ;  /* 0x00000000ff00798f */ /* 0x000fe20002000000 */
[----:B------:R-:W-:Y:S05]  /*1860*/  BRA `(.L_x_22) ;  /* 0x0000000000047947 */ /* 0x000fea0003800000 */
.L_x_21:
[----:B------:R-:W-:Y:S06]  /*1870*/  BAR.SYNC.DEFER_BLOCKING 0x0 ;  /* 0x0000000000007b1d */ /* 0x000fec0000010000 */
.L_x_22:
[----:B------:R-:W-:Y:S05]  /*1880*/  BRA.U UP1, `(.L_x_23) ;  /* 0x0000001901ac7547 */ /* 0x000fea000b800000 */
[----:B------:R-:W1:Y:S01]  /*1890*/  LDCU UR29, c[0x0][0x38c] ;  /* 0x00007180ff1d77ac */ /* 0x000e620008000800 */
[----:B------:R-:W2:Y:S01]  /*18a0*/  LDC R8, c[0x0][0x370] ;  /* 0x0000dc00ff087b82 */ /* 0x000ea20000000800 */
[----:B------:R-:W-:Y:S01]  /*18b0*/  PLOP3.LUT P1, PT, PT, PT, UP4, 0x80, 0x8 ;  /* 0x000000000008781c */ /* 0x000fe20003f2f048 */
[----:B------:R-:W-:Y:S01]  /*18c0*/  IMAD.MOV.U32 R15, RZ, RZ, 0x1 ;  /* 0x00000001ff0f7424 */ /* 0x000fe200078e00ff */
[----:B------:R-:W-:Y:S01]  /*18d0*/  ISETP.EQ.OR P4, PT, R10, RZ, P6 ;  /* 0x000000ff0a00720c */ /* 0x000fe20003782670 */
[----:B------:R-:W-:Y:S01]  /*18e0*/  IMAD.MOV.U32 R14, RZ, RZ, RZ ;  /* 0x000000ffff0e7224 */ /* 0x000fe200078e00ff */
[----:B------:R-:W-:Y:S02]  /*18f0*/  PLOP3.LUT P1, PT, P1, PT, PT, 0x8, 0x80 ;  /* 0x000000000080781c */ /* 0x000fe40000f2e170 */
[----:B------:R-:W-:Y:S01]  /*1900*/  CS2R R12, SRZ ;  /* 0x00000000000c7805 */ /* 0x000fe2000001ff00 */
[----:B------:R-:W-:Y:S01]  /*1910*/  IMAD.MOV.U32 R11, RZ, RZ, 0x1 ;  /* 0x00000001ff0b7424 */ /* 0x000fe200078e00ff */
[----:B------:R-:W4:Y:S01]  /*1920*/  LDC R0, c[0x0][0x374] ;  /* 0x0000dd00ff007b82 */ /* 0x000f220000000800 */
[----:B------:R-:W2:Y:S01]  /*1930*/  LDCU.64 UR38, c[0x0][0x348] ;  /* 0x00006900ff2677ac */ /* 0x000ea20008000a00 */
[----:B------:R-:W-:Y:S01]  /*1940*/  UMOV UR22, URZ ;  /* 0x000000ff00167c82 */ /* 0x000fe20008000000 */
[----:B-1----:R-:W-:-:S04]  /*1950*/  UIADD3 UR8, UPT, UPT, UR29, 0x7f, URZ ;  /* 0x0000007f1d087890 */ /* 0x002fc8000fffe0ff */
[----:B------:R-:W-:-:S04]  /*1960*/  USHF.R.S32.HI UR31, URZ, 0x1f, UR8 ;  /* 0x0000001fff1f7899 */ /* 0x000fc80008011408 */
[----:B------:R-:W-:Y:S02]  /*1970*/  ULEA.HI UR31, UR31, UR8, URZ, 0x7 ;  /* 0x000000081f1f7291 */ /* 0x000fe4000f8f38ff */
[----:B------:R-:W-:Y:S02]  /*1980*/  UIADD3 UR8, UPT, UPT, UR29, -0x1, URZ ;  /* 0xffffffff1d087890 */ /* 0x000fe4000fffe0ff */
[----:B------:R-:W-:Y:S02]  /*1990*/  USHF.R.S32.HI UR31, URZ, 0x7, UR31 ;  /* 0x00000007ff1f7899 */ /* 0x000fe4000801141f */
[----:B------:R-:W-:Y:S02]  /*19a0*/  UISETP.GE.U32.AND UP1, UPT, UR8, -0xff, UPT ;  /* 0xffffff010800788c */ /* 0x000fe4000bf26070 */
[----:B------:R-:W-:Y:S02]  /*19b0*/  UISETP.LT.U32.AND UP0, UPT, UR31, 0xe, UPT ;  /* 0x0000000e1f00788c */ /* 0x000fe4000bf01070 */
[----:B------:R-:W-:-:S02]  /*19c0*/  UIADD3 UR29, UPT, UPT, UR29, 0xfe, URZ ;  /* 0x000000fe1d1d7890 */ /* 0x000fc4000fffe0ff */
[----:B------:R-:W-:Y:S02]  /*19d0*/  USEL UR30, UR31, 0xe, UP0 ;  /* 0x0000000e1f1e7887 */ /* 0x000fe40008000000 */
[----:B------:R-:W-:Y:S02]  /*19e0*/  UISETP.NE.AND UP0, UPT, UR7, URZ, UPT ;  /* 0x000000ff0700728c */ /* 0x000fe4000bf05270 */
[----:B------:R-:W-:Y:S02]  /*19f0*/  UIADD3 UR14, UPT, UPT, UR30, -0x1, URZ ;  /* 0xffffffff1e0e7890 */ /* 0x000fe4000fffe0ff */
[----:B------:R-:W-:Y:S02]  /*1a00*/  @UP1 UIADD3 UR14, UPT, UPT, UR30, URZ, URZ ;  /* 0x000000ff1e0e1290 */ /* 0x000fe4000fffe0ff */
[----:B------:R-:W-:Y:S02]  /*1a10*/  USEL UR15, UR15, 0x2, UP0 ;  /* 0x000000020f0f7887 */ /* 0x000fe40008000000 */
[----:B------:R-:W-:-:S02]  /*1a20*/  UIADD3 UR23, UPT, UPT, UR31, -UR30, URZ ;  /* 0x8000001e1f177290 */ /* 0x000fc4000fffe0ff */
[----:B--2---:R-:W-:-:S12]  /*1a30*/  UIADD3 UR14, UPT, UPT, UR14, 0x1, URZ ;  /* 0x000000010e0e7890 */ /* 0x004fd8000fffe0ff */
.L_x_47:
[----:B------:R-:W-:Y:S01]  /*1a40*/  UISETP.NE.AND UP0, UPT, UR37, URZ, UPT ;  /* 0x000000ff2500728c */ /* 0x000fe2000bf05270 */
[----:B------:R-:W1:Y:S08]  /*1a50*/  S2UR UR37, SR_CgaCtaId ;  /* 0x00000000002579c3 */ /* 0x000e700000008800 */
[----:B------:R-:W-:Y:S05]  /*1a60*/  BRA.U UP0, `(.L_x_24) ;  /* 0x0000000100347547 */ /* 0x000fea000b800000 */
[----:B------:R-:W2:Y:S01]  /*1a70*/  S2R R2, SR_CgaCtaId ;  /* 0x0000000000027919 */ /* 0x000ea20000008800 */
[----:B------:R-:W-:-:S04]  /*1a80*/  MOV R3, 0x400 ;  /* 0x0000040000037802 */ /* 0x000fc80000000f00 */
[----:B--2---:R-:W-:Y:S02]  /*1a90*/  LEA R2, R2, R3, 0x18 ;  /* 0x0000000302027211 */ /* 0x004fe400078ec0ff */
[----:B------:R-:W-:-:S03]  /*1aa0*/  SHF.L.U32 R3, R11, 0x1f, RZ ;  /* 0x0000001f0b037819 */ /* 0x000fc600000006ff */
[----:B------:R-:W-:-:S04]  /*1ab0*/  IMAD R2, R12, 0x8, R2 ;  /* 0x000000080c027824 */ /* 0x000fc800078e0202 */
[----:B------:R-:W2:Y:S02]  /*1ac0*/  SYNCS.PHASECHK.TRANS64.TRYWAIT P0, [R2+URZ+0x170], R3 ;  /* 0x00017003020075a7 */ /* 0x000ea400080011ff */
[----:B--2---:R-:W-:Y:S05]  /*1ad0*/  @!P0 BRA `(.L_x_25) ;  /* 0x0000006c00308947 */ /* 0x004fea0003800000 */
.L_x_137:
[----:B------:R-:W-:Y:S01]  /*1ae0*/  VIADD R12, R12, 0x1 ;  /* 0x000000010c0c7836 */ /* 0x000fe20000000000 */
[----:B------:R2:W-:Y:S04]  /*1af0*/  SYNCS.ARRIVE.TRANS64.A1T0 RZ, [R2+URZ+0x160], RZ ;  /* 0x000160ff02ff79a7 */ /* 0x0005e800081000ff */
[----:B------:R-:W-:-:S04]  /*1b00*/  ISETP.NE.AND P0, PT, R12, 0x2, PT ;  /* 0x000000020c00780c */ /* 0x000fc80003f05270 */
[----:B------:R-:W-:Y:S02]  /*1b10*/  SEL R12, R12, RZ, P0 ;  /* 0x000000ff0c0c7207 */ /* 0x000fe40000000000 */
[----:B--2---:R-:W-:-:S04]  /*1b20*/  SEL R2, RZ, 0x1, P0 ;  /* 0x00000001ff027807 */ /* 0x004fc80000000000 */
[----:B------:R-:W-:-:S07]  /*1b30*/  LOP3.LUT R11, R11, R2, RZ, 0x3c, !PT ;  /* 0x000000020b0b7212 */ /* 0x000fce00078e3cff */
.L_x_24:
[----:B------:R-:W-:Y:S01]  /*1b40*/  UMOV UR7, 0x400 ;  /* 0x0000040000077882 */ /* 0x000fe20000000000 */
[----:B------:R-:W-:Y:S01]  /*1b50*/  SHF.L.U32 R2, R15, 0x1f, RZ ;  /* 0x0000001f0f027819 */ /* 0x000fe200000006ff */
[----:B-1----:R-:W-:Y:S01]  /*1b60*/  ULEA UR7, UR37, UR7, 0x18 ;  /* 0x0000000725077291 */ /* 0x002fe2000f8ec0ff */
[----:B------:R-:W-:Y:S01]  /*1b70*/  R2UR UR27, R24 ;  /* 0x00000000181b72ca */ /* 0x000fe200000e0000 */
[----:B------:R-:W-:Y:S02]  /*1b80*/  UISETP.GE.U32.AND UP0, UPT, UR29, 0xff, UPT ;  /* 0x000000ff1d00788c */ /* 0x000fe4000bf06070 */
[----:B------:R-:W-:Y:S02]  /*1b90*/  ULEA UR8, UR22, UR7, 0x3 ;  /* 0x0000000716087291 */ /* 0x000fe4000f8e18ff */
[----:B------:R-:W-:Y:S01]  /*1ba0*/  ULEA UR35, UR20, UR6, 0x3 ;  /* 0x0000000614237291 */ /* 0x000fe2000f8e18ff */
[----:B------:R-:W-:-:S03]  /*1bb0*/  UMOV UR42, URZ ;  /* 0x000000ff002a7c82 */ /* 0x000fc60008000000 */
[----:B------:R-:W-:-:S03]  /*1bc0*/  USHF.L.U32 UR35, UR35, 0x4, URZ ;  /* 0x0000000423237899 */ /* 0x000fc600080006ff */
[----:B------:R1:W2:Y:S01]  /*1bd0*/  SYNCS.PHASECHK.TRANS64.TRYWAIT P2, [UR8+0x70], R2 ;  /* 0x00007002ff0075a7 */ /* 0x0002a20008041108 */
[----:B------:R-:W-:Y:S01]  /*1be0*/  USHF.L.U32 UR27, UR27, 0x6, URZ ;  /* 0x000000061b1b7899 */ /* 0x000fe200080006ff */
[----:B-1----:R-:W-:-:S04]  /*1bf0*/  LEA.HI R2, R24, R24, RZ, 0x1 ;  /* 0x0000001818027211 */ /* 0x002fc800078f08ff */
[----:B------:R-:W-:-:S13]  /*1c00*/  R2UR UR12, R2 ;  /* 0x00000000020c72ca */ /* 0x000fda00000e0000 */
[----:B------:R-:W-:Y:S01]  /*1c10*/  USHF.R.S32.HI UR12, URZ, 0x1, UR12 ;  /* 0x00000001ff0c7899 */ /* 0x000fe2000801140c */
[----:B------:R-:W-:Y:S11]  /*1c20*/  BRA.U !UP0, `(.L_x_26) ;  /* 0x0000000508147547 */ /* 0x000ff6000b800000 */
[----:B------:R-:W-:Y:S01]  /*1c30*/  UMOV UR41, URZ ;  /* 0x000000ff00297c82 */ /* 0x000fe20008000000 */
[----:B------:R-:W-:-:S05]  /*1c40*/  UMOV UR40, UR22 ;  /* 0x0000001600287c82 */ /* 0x000fca0008000000 */
.L_x_34:
[----:B------:R-:W-:Y:S01]  /*1c50*/  ULEA UR33, UR40, UR7, 0x3 ;  /* 0x0000000728217291 */ /* 0x000fe2000f8e18ff */
[----:B--2---:R-:W-:Y:S01]  /*1c60*/  @!P6 MOV R3, 0x3800 ;  /* 0x000038000003e802 */ /* 0x004fe20000000f00 */
[----:B--2---:R-:W-:Y:S10]  /*1c70*/  @P2 BRA `(.L_x_27) ;  /* 0x00000000000c2947 */ /* 0x004ff40003800000 */
[----:B------:R-:W-:-:S04]  /*1c80*/  SHF.L.U32 R4, R15, 0x1f, RZ ;  /* 0x0000001f0f047819 */ /* 0x000fc800000006ff */
[----:B------:R-:W1:Y:S02]  /*1c90*/  SYNCS.PHASECHK.TRANS64.TRYWAIT P0, [UR33+0x70], R4 ;  /* 0x00007004ff0075a7 */ /* 0x000e640008001121 */
[----:B-1----:R-:W-:Y:S05]  /*1ca0*/  @!P0 BRA `(.L_x_28) ;  /* 0x0000006800d08947 */ /* 0x002fea0003800000 */
.L_x_27:
[----:B------:R2:W-:Y:S01]  /*1cb0*/  @!P6 SYNCS.ARRIVE.TRANS64 RZ, [UR33], R3 ;  /* 0x00000003ffffe9a7 */ /* 0x0005e20008000021 */
[----:B------:R-:W-:-:S04]  /*1cc0*/  ULOP3.LUT UR8, UR15, 0x2, URZ, 0xfc, !UPT ;  /* 0x000000020f087892 */ /* 0x000fc8000f8efcff */
[----:B------:R-:W-:-:S09]  /*1cd0*/  UISETP.NE.AND UP0, UPT, UR8, 0x2, UPT ;  /* 0x000000020800788c */ /* 0x000fd2000bf05270 */
[----:B------:R-:W-:Y:S05]  /*1ce0*/  BRA.U UP0, `(.L_x_29) ;  /* 0x0000000100047547 */ /* 0x000fea000b800000 */
[----:B------:R-:W-:Y:S05]  /*1cf0*/  BPT.TRAP 0x1 ;  /* 0x000000040000795c */ /* 0x000fea0000300000 */
.L_x_29:
[----:B------:R-:W-:Y:S04]  /*1d00*/  BSSY.RECONVERGENT B0, `(.L_x_30) ;  /* 0x0000003000007945 */ /* 0x000fe80003800200 */
[----:B------:R-:W-:Y:S05]  /*1d10*/  @P4 BRA `(.L_x_31) ;  /* 0x0000000000044947 */ /* 0x000fea0003800000 */
[----:B------:R-:W-:Y:S05]  /*1d20*/  BPT.TRAP 0x1 ;  /* 0x000000040000795c */ /* 0x000fea0000300000 */
.L_x_31:
[----:B------:R-:W-:Y:S05]  /*1d30*/  BSYNC.RECONVERGENT B0 ;  /* 0x0000000000007941 */ /* 0x000fea0003800200 */
.L_x_30:
[----:B------:R-:W-:Y:S01]  /*1d40*/  UIADD3 UR22, UPT, UPT, UR40, 0x1, URZ ;  /* 0x0000000128167890 */ /* 0x000fe2000fffe0ff */
[----:B------:R-:W-:Y:S01]  /*1d50*/  BSSY.RECONVERGENT B0, `(.L_x_32) ;  /* 0x000002d000007945 */ /* 0x000fe20003800200 */
[----:B------:R-:W-:Y:S02]  /*1d60*/  ELECT P0, URZ, PT ;  /* 0x0000000000ff782f */ /* 0x000fe40003800000 */
[----:B------:R-:W-:-:S04]  /*1d70*/  UISETP.NE.AND UP0, UPT, UR22, 0xe, UPT ;  /* 0x0000000e1600788c */ /* 0x000fc8000bf05270 */
[----:B------:R-:W-:Y:S02]  /*1d80*/  USEL UR9, URZ, 0x1, UP0 ;  /* 0x00000001ff097887 */ /* 0x000fe40008000000 */
[----:B------:R-:W-:-:S04]  /*1d90*/  USEL UR22, UR22, URZ, UP0 ;  /* 0x000000ff16167287 */ /* 0x000fc80008000000 */
[----:B------:R-:W-:Y:S01]  /*1da0*/  ULEA UR8, UR22, UR7, 0x3 ;  /* 0x0000000716087291 */ /* 0x000fe2000f8e18ff */
[----:B------:R-:W-:-:S04]  /*1db0*/  LOP3.LUT R15, R15, UR9, RZ, 0x3c, !PT ;  /* 0x000000090f0f7c12 */ /* 0x000fc8000f8e3cff */
[----:B-1----:R-:W-:-:S04]  /*1dc0*/  SHF.L.U32 R2, R15, 0x1f, RZ ;  /* 0x0000001f0f027819 */ /* 0x002fc800000006ff */
[----:B------:R1:W1:Y:S01]  /*1dd0*/  SYNCS.PHASECHK.TRANS64.TRYWAIT P2, [UR8+0x70], R2 ;  /* 0x00007002ff0075a7 */ /* 0x0002620008041108 */
[----:B------:R-:W-:Y:S05]  /*1de0*/  @!P0 BRA `(.L_x_33) ;  /* 0x00000000008c8947 */ /* 0x000fea0003800000 */
[----:B------:R-:W-:Y:S02]  /*1df0*/  USHF.L.U32 UR8, UR40, 0xa, URZ ;  /* 0x0000000a28087899 */ /* 0x000fe400080006ff */
[----:B------:R-:W-:Y:S02]  /*1e00*/  ULEA UR32, UR40, UR5, 0xd ;  /* 0x0000000528207291 */ /* 0x000fe4000f8e68ff */
[----:B------:R-:W-:Y:S02]  /*1e10*/  UIADD3 UR52, UP3, UPT, UR38, 0x80, URZ ;  /* 0x0000008026347890 */ /* 0x000fe4000ff7e0ff */
[----:B------:R-:W-:Y:S02]  /*1e20*/  ULEA UR24, UR40, UR7, 0xc ;  /* 0x0000000728187291 */ /* 0x000fe4000f8e60ff */
[----:B------:R-:W-:Y:S02]  /*1e30*/  UIADD3 UR50, UP2, UPT, UR38, 0x180, URZ ;  /* 0x0000018026327890 */ /* 0x000fe4000ff5e0ff */
[----:B------:R-:W-:-:S02]  /*1e40*/  UIADD3 UR48, UP1, UPT, UR38, 0x280, URZ ;  /* 0x0000028026307890 */ /* 0x000fc4000ff3e0ff */
[----:B------:R-:W-:Y:S02]  /*1e50*/  USHF.L.U32 UR11, UR41, 0x1, URZ ;  /* 0x00000001290b7899 */ /* 0x000fe400080006ff */
[----:B------:R-:W-:Y:S02]  /*1e60*/  ULOP3.LUT UR16, UR4, UR8, URZ, 0xfc, !UPT ;  /* 0x0000000804107292 */ /* 0x000fe4000f8efcff */
[----:B------:R-:W-:Y:S02]  /*1e70*/  UIADD3 UR46, UP0, UPT, UR38, 0x380, URZ ;  /* 0x00000380262e7890 */ /* 0x000fe4000ff1e0ff */
[----:B------:R-:W-:Y:S02]  /*1e80*/  USHF.L.U32 UR34, UR41, 0x7, URZ ;  /* 0x0000000729227899 */ /* 0x000fe400080006ff */
[----:B------:R-:W-:Y:S02]  /*1e90*/  UIADD3.X UR53, UPT, UPT, URZ, UR39, URZ, UP3, !UPT ;  /* 0x00000027ff357290 */ /* 0x000fe40009ffe4ff */
[----:B------:R-:W-:-:S02]  /*1ea0*/  UIADD3 UR32, UPT, UPT, UR7, 0x6400, UR32 ;  /* 0x0000640007207890 */ /* 0x000fc4000fffe020 */
[----:B------:R-:W-:Y:S02]  /*1eb0*/  UIADD3.X UR51, UPT, UPT, URZ, UR39, URZ, UP2, !UPT ;  /* 0x00000027ff337290 */ /* 0x000fe400097fe4ff */
[----:B------:R-:W-:Y:S02]  /*1ec0*/  UIADD3 UR24, UPT, UPT, UR24, 0x22400, URZ ;  /* 0x0002240018187890 */ /* 0x000fe4000fffe0ff */
[----:B------:R-:W-:Y:S02]  /*1ed0*/  UIADD3.X UR49, UPT, UPT, URZ, UR39, URZ, UP1, !UPT ;  /* 0x00000027ff317290 */ /* 0x000fe40008ffe4ff */
[----:B------:R-:W-:Y:S02]  /*1ee0*/  ULEA.HI UR19, UR6, UR11, URZ, 0x1e ;  /* 0x0000000b06137291 */ /* 0x000fe4000f8ff0ff */
[----:B------:R-:W-:Y:S02]  /*1ef0*/  UIADD3 UR16, UPT, UPT, UR7, 0x30400, UR16 ;  /* 0x0003040007107890 */ /* 0x000fe4000fffe010 */
[----:B------:R-:W-:-:S02]  /*1f00*/  UIADD3.X UR47, UPT, UPT, URZ, UR39, URZ, UP0, !UPT ;  /* 0x00000027ff2f7290 */ /* 0x000fc400087fe4ff */
[----:B------:R-:W-:Y:S01]  /*1f10*/  UIADD3 UR8, UPT, UPT, UR7, 0x33c00, UR8 ;  /* 0x00033c0007087890 */ /* 0x000fe2000fffe008 */
[----:B------:R-:W-:Y:S01]  /*1f20*/  UMOV UR42, 0xff0000 ;  /* 0x00ff0000002a7882 */ /* 0x000fe20000000000 */
[----:B------:R-:W-:Y:S01]  /*1f30*/  UMOV UR44, 0x0 ;  /* 0x00000000002c7882 */ /* 0x000fe20000000000 */
[----:B------:R-:W-:Y:S01]  /*1f40*/  UMOV UR45, 0x10000000 ;  /* 0x10000000002d7882 */ /* 0x000fe20000000000 */
[----:B------:R-:W-:Y:S01]  /*1f50*/  UMOV UR25, UR33 ;  /* 0x0000002100197c82 */ /* 0x000fe20008000000 */
[----:B------:R-:W-:Y:S01]  /*1f60*/  UMOV UR28, UR36 ;  /* 0x00000024001c7c82 */ /* 0x000fe20008000000 */
[----:B------:R-:W-:Y:S01]  /*1f70*/  UMOV UR26, UR34 ;  /* 0x00000022001a7c82 */ /* 0x000fe20008000000 */
[----:B------:R-:W-:Y:S01]  /*1f80*/  UMOV UR17, UR33 ;  /* 0x0000002100117c82 */ /* 0x000fe20008000000 */
[----:B------:R-:W-:Y:S01]  /*1f90*/  UMOV UR21, UR36 ;  /* 0x0000002400157c82 */ /* 0x000fe20008000000 */
[----:B------:R1:W-:Y:S01]  /*1fa0*/  UTMALDG.3D.MULTICAST [UR32], [UR52], UR42, desc[UR44] ;  /* 0x00002c20340073b4 */ /* 0x0003e2000801182a */
[----:B------:R-:W-:Y:S01]  /*1fb0*/  UMOV UR10, URZ ;  /* 0x000000ff000a7c82 */ /* 0x000fe20008000000 */
[----:B------:R-:W-:Y:S01]  /*1fc0*/  UMOV UR9, UR33 ;  /* 0x0000002100097c82 */ /* 0x000fe20008000000 */
[----:B------:R-:W-:Y:S01]  /*1fd0*/  UMOV UR13, UR36 ;  /* 0x00000024000d7c82 */ /* 0x000fe20008000000 */
[----:B------:R1:W-:Y:S01]  /*1fe0*/  UTMALDG.3D [UR24], [UR50], desc[UR44] ;  /* 0x00002c18320075b4 */ /* 0x0003e20008011000 */
[----:B------:R1:W-:Y:S01]  /*1ff0*/  UTMALDG.4D.MULTICAST [UR16], [UR48], UR42, desc[UR44] ;  /* 0x00002c10300073b4 */ /* 0x0003e2000801982a */
[----:B------:R1:W-:Y:S01]  /*2000*/  UTMALDG.4D [UR8], [UR46], desc[UR44] ;  /* 0x00002c082e0075b4 */ /* 0x0003e20008019000 */
[----:B------:R-:W-:Y:S01]  /*2010*/  NOP ;  /* 0x0000000000007918 */ /* 0x000fe20000000000 */
.L_x_33:
[----:B-1----:R-:W-:Y:S05]  /*2020*/  BSYNC.RECONVERGENT B0 ;  /* 0x0000000000007941 */ /* 0x002fea0003800200 */
.L_x_32:
[----:B------:R-:W-:Y:S01]  /*2030*/  UIADD3 UR41, UPT, UPT, UR41, 0x1, URZ ;  /* 0x0000000129297890 */ /* 0x000fe2000fffe0ff */
[----:B------:R-:W-:Y:S01]  /*2040*/  UMOV UR40, UR22 ;  /* 0x0000001600287c82 */ /* 0x000fe20008000000 */
[----:B------:R-:W-:Y:S02]  /*2050*/  UMOV UR42, UR14 ;  /* 0x0000000e002a7c82 */ /* 0x000fe40008000000 */
[----:B------:R-:W-:-:S09]  /*2060*/  UISETP.NE.AND UP0, UPT, UR41, UR14, UPT ;  /* 0x0000000e2900728c */ /* 0x000fd2000bf05270 */
[----:B------:R-:W-:Y:S05]  /*2070*/  BRA.U UP0, `(.L_x_34) ;  /* 0xfffffff900f47547 */ /* 0x000fea000b83ffff */
.L_x_26:
[----:B------:R-:W-:Y:S01]  /*2080*/  ULEA UR8, UR22, UR7, 0x3 ;  /* 0x0000000716087291 */ /* 0x000fe2000f8e18ff */
[----:B------:R-:W-:Y:S01]  /*2090*/  SHF.L.U32 R2, R15, 0x1f, RZ ;  /* 0x0000001f0f027819 */ /* 0x000fe200000006ff */
[----:B------:R-:W-:Y:S01]  /*20a0*/  @!P1 SYNCS.ARRIVE.TRANS64.A1T0 RZ, [UR7+0x118], RZ ;  /* 0x000118ffffff99a7 */ /* 0x000fe20008100007 */
[----:B------:R-:W-:-:S06]  /*20b0*/  UISETP.GT.AND UP0, UPT, UR31, UR30, UPT ;  /* 0x0000001e1f00728c */ /* 0x000fcc000bf04270 */
[----:B------:R1:W1:Y:S03]  /*20c0*/  SYNCS.PHASECHK.TRANS64.TRYWAIT P1, [UR8+0x70], R2 ;  /* 0x00007002ff0075a7 */ /* 0x0002660008021108 */
[----:B------:R-:W-:Y:S05]  /*20d0*/  BRA.U !UP0, `(.L_x_35) ;  /* 0x0000000508107547 */ /* 0x000fea000b800000 */
[----:B------:R-:W-:Y:S01]  /*20e0*/  UIADD3 UR40, UPT, UPT, UR23, UR42, URZ ;  /* 0x0000002a17287290 */ /* 0x000fe2000fffe0ff */
[----:B------:R-:W-:-:S11]  /*20f0*/  UMOV UR41, UR22 ;  /* 0x0000001600297c82 */ /* 0x000fd60008000000 */
.L_x_43:
[----:B------:R-:W-:Y:S01]  /*2100*/  ULEA UR33, UR41, UR7, 0x3 ;  /* 0x0000000729217291 */ /* 0x000fe2000f8e18ff */
[----:B--2---:R-:W-:Y:S01]  /*2110*/  @!P6 MOV R3, 0x3800 ;  /* 0x000038000003e802 */ /* 0x004fe20000000f00 */
[----:B-1----:R-:W-:Y:S10]  /*2120*/  @P1 BRA `(.L_x_36) ;  /* 0x00000000000c1947 */ /* 0x002ff40003800000 */
[----:B------:R-:W-:-:S04]  /*2130*/  SHF.L.U32 R4, R15, 0x1f, RZ ;  /* 0x0000001f0f047819 */ /* 0x000fc800000006ff */
[----:B------:R-:W1:Y:S02]  /*2140*/  SYNCS.PHASECHK.TRANS64.TRYWAIT P0, [UR33+0x70], R4 ;  /* 0x00007004ff0075a7 */ /* 0x000e640008001121 */
[----:B-1----:R-:W-:Y:S05]  /*2150*/  @!P0 BRA `(.L_x_37) ;  /* 0x0000006400bc8947 */ /* 0x002fea0003800000 */
.L_x_36:
[----:B------:R2:W-:Y:S01]  /*2160*/  @!P6 SYNCS.ARRIVE.TRANS64 RZ, [UR33], R3 ;  /* 0x00000003ffffe9a7 */ /* 0x0005e20008000021 */
[----:B------:R-:W-:-:S04]  /*2170*/  ULOP3.LUT UR8, UR15, 0x2, URZ, 0xfc, !UPT ;  /* 0x000000020f087892 */ /* 0x000fc8000f8efcff */
[----:B------:R-:W-:-:S09]  /*2180*/  UISETP.NE.AND UP0, UPT, UR8, 0x2, UPT ;  /* 0x000000020800788c */ /* 0x000fd2000bf05270 */
[----:B------:R-:W-:Y:S05]  /*2190*/  BRA.U UP0, `(.L_x_38) ;  /* 0x0000000100047547 */ /* 0x000fea000b800000 */
[----:B------:R-:W-:Y:S05]  /*21a0*/  BPT.TRAP 0x1 ;  /* 0x000000040000795c */ /* 0x000fea0000300000 */
.L_x_38:
[----:B------:R-:W-:Y:S04]  /*21b0*/  BSSY.RECONVERGENT B0, `(.L_x_39) ;  /* 0x0000003000007945 */ /* 0x000fe80003800200 */
[----:B------:R-:W-:Y:S05]  /*21c0*/  @P4 BRA `(.L_x_40) ;  /* 0x0000000000044947 */ /* 0x000fea0003800000 */
[----:B------:R-:W-:Y:S05]  /*21d0*/  BPT.TRAP 0x1 ;  /* 0x000000040000795c */ /* 0x000fea0000300000 */
.L_x_40:
[----:B------:R-:W-:Y:S05]  /*21e0*/  BSYNC.RECONVERGENT B0 ;  /* 0x0000000000007941 */ /* 0x000fea0003800200 */
.L_x_39:
        /* <DEDUP_REMOVED lines=28> */
[----:B------:R-:W-:-:S02]  /*23b0*/  UIADD3 UR8, UPT, UPT, UR7, 0x33c00, UR8 ;  /* 0x00033c0007087890 */ /* 0x000fc4000fffe008 */
[----:B------:R-:W-:Y:S01]  /*23c0*/  UIADD3.X UR47, UPT, UPT, URZ, UR39, URZ, UP0, !UPT ;  /* 0x00000027ff2f7290 */ /* 0x000fe200087fe4ff */
        /* <DEDUP_REMOVED lines=16> */
.L_x_42:
[----:B-1----:R-:W-:Y:S05]  /*24d0*/  BSYNC.RECONVERGENT B0 ;  /* 0x0000000000007941 */ /* 0x002fea0003800200 */
.L_x_41:
[----:B------:R-:W-:Y:S01]  /*24e0*/  UIADD3 UR42, UPT, UPT, UR42, 0x1, URZ ;  /* 0x000000012a2a7890 */ /* 0x000fe2000fffe0ff */
[----:B------:R-:W-:-:S03]  /*24f0*/  UMOV UR41, UR22 ;  /* 0x0000001600297c82 */ /* 0x000fc60008000000 */
[----:B------:R-:W-:-:S09]  /*2500*/  UISETP.NE.AND UP0, UPT, UR42, UR40, UPT ;  /* 0x000000282a00728c */ /* 0x000fd2000bf05270 */
[----:B------:R-:W-:Y:S05]  /*2510*/  BRA.U UP0, `(.L_x_43) ;  /* 0xfffffff900f87547 */ /* 0x000fea000b83ffff */
.L_x_35:
[C---:B-1----:R-:W-:Y:S01]  /*2520*/  LEA R2, R14.reuse, UR7, 0x3 ;  /* 0x000000070e027c11 */ /* 0x042fe2000f8e18ff */
[----:B------:R-:W-:Y:S01]  /*2530*/  NOP ;  /* 0x0000000000007918 */ /* 0x000fe20000000000 */
[----:B--2---:R-:W-:Y:S02]  /*2540*/  SHF.L.U32 R3, R13, 0x1f, RZ ;  /* 0x0000001f0d037819 */ /* 0x004fe400000006ff */
[----:B------:R-:W-:Y:S02]  /*2550*/  LEA R4, R14, UR7, 0x4 ;  /* 0x000000070e047c11 */ /* 0x000fe4000f8e20ff */
[----:B------:R-:W1:Y:S02]  /*2560*/  SYNCS.PHASECHK.TRANS64.TRYWAIT P0, [R2+URZ+0x120], R3 ;  /* 0x00012003020075a7 */ /* 0x000e6400080011ff */
[----:B-1----:R-:W-:Y:S05]  /*2570*/  @!P0 BRA `(.L_x_44) ;  /* 0x0000006000cc8947 */ /* 0x002fea0003800000 */
.L_x_140:
[----:B------:R-:W2:Y:S01]  /*2580*/  LDS.128 R4, [R4+0x190] ;  /* 0x0001900004047984 */ /* 0x000ea20000000c00 */
[----:B---3--:R-:W-:Y:S01]  /*2590*/  ISETP.GE.AND P0, PT, R40, 0x1, PT ;  /* 0x000000012800780c */ /* 0x008fe20003f06270 */
[----:B-1----:R-:W-:Y:S01]  /*25a0*/  VIADD R2, R2, 0x130 ;  /* 0x0000013002027836 */ /* 0x002fe20000000000 */
[----:B------:R-:W-:Y:S01]  /*25b0*/  @!PT LDS RZ, [RZ] ;  /* 0x00000000fffff984 */ /* 0x000fe20000000800 */
[----:B------:R-:W-:Y:S01]  /*25c0*/  @!PT LDS RZ, [RZ] ;  /* 0x00000000fffff984 */ /* 0x000fe20000000800 */
[----:B------:R-:W-:Y:S01]  /*25d0*/  @!PT LDS RZ, [RZ] ;  /* 0x00000000fffff984 */ /* 0x000fe20000000800 */
[----:B------:R-:W-:Y:S01]  /*25e0*/  @!PT LDS RZ, [RZ] ;  /* 0x00000000fffff984 */ /* 0x000fe20000000800 */
[----:B------:R1:W-:Y:S06]  /*25f0*/  MEMBAR.ALL.CTA ;  /* 0x0000000000007992 */ /* 0x0003ec0000008000 */
[----:B-1----:R-:W1:Y:S01]  /*2600*/  FENCE.VIEW.ASYNC.S ;  /* 0x00000000000073c6 */ /* 0x002e620000000000 */
[----:B------:R-:W-:-:S04]  /*2610*/  PRMT R2, RZ, 0x654, R2 ;  /* 0x00000654ff027816 */ /* 0x000fc80000000002 */
[----:B-1----:R1:W-:Y:S01]  /*2620*/  SYNCS.ARRIVE.TRANS64.RED.A1T0 RZ, [R2+URZ], RZ ;  /* 0x000000ff02ff79a7 */ /* 0x0023e200081004ff */
[----:B--2---:R-:W-:-:S13]  /*2630*/  LOP3.LUT P2, RZ, R6, 0x1, RZ, 0xc0, !PT ;  /* 0x0000000106ff7812 */ /* 0x004fda000784c0ff */
[----:B------:R-:W-:Y:S01]  /*2640*/  @P2 SHF.R.U32.HI R3, RZ, 0x10, R5 ;  /* 0x00000010ff032819 */ /* 0x000fe20000011605 */
[----:B------:R-:W-:Y:S01]  /*2650*/  VOTEU.ANY UP0, P2 ;  /* 0x0000000000ff7886 */ /* 0x000fe20001000100 */
[----:B------:R-:W-:Y:S02]  /*2660*/  @P2 MOV R10, R4 ;  /* 0x00000004000a2202 */ /* 0x000fe40000000f00 */
[----:B------:R-:W-:Y:S02]  /*2670*/  @P2 R2UR.BROADCAST UR8, R3 ;  /* 0x00000000030822ca */ /* 0x000fe400008e0000 */
[----:B------:R-:W-:-:S11]  /*2680*/  @P2 LOP3.LUT R9, R5, 0xffff, RZ, 0xc0, !PT ;  /* 0x0000ffff05092812 */ /* 0x000fd600078ec0ff */
[----:B------:R-:W-:Y:S01]  /*2690*/  @UP0 UMOV UR36, UR8 ;  /* 0x0000000800240c82 */ /* 0x000fe20008000000 */
[----:B-1----:R-:W-:Y:S05]  /*26a0*/  @!P0 BRA `(.L_x_45) ;  /* 0x0000000000b88947 */ /* 0x002fea0003800000 */
[----:B------:R-:W4:Y:S01]  /*26b0*/  LDC.64 R4, c[0x0][0xf18] ;  /* 0x0003c600ff047b82 */ /* 0x000f220000000a00 */
[----:B------:R-:W-:-:S07]  /*26c0*/  ISETP.NE.AND P3, PT, R40, 0x1, PT ;  /* 0x000000012800780c */ /* 0x000fce0003f65270 */
[----:B------:R-:W1:Y:S08]  /*26d0*/  LDC.64 R6, c[0x0][0xf10] ;  /* 0x0003c400ff067b82 */ /* 0x000e700000000a00 */
[----:B------:R-:W2:Y:S08]  /*26e0*/  LDC R16, c[0x0][0xf20] ;  /* 0x0003c800ff107b82 */ /* 0x000eb00000000800 */
[----:B------:R-:W3:Y:S01]  /*26f0*/  LDC R17, c[0x0][0xf0c] ;  /* 0x0003c300ff117b82 */ /* 0x000ee20000000800 */
[----:B----4-:R-:W-:Y:S01]  /*2700*/  IMAD.HI.U32 R19, R0, R5, RZ ;  /* 0x0000000500137227 */ /* 0x010fe200078e00ff */
[----:B------:R-:W-:-:S03]  /*2710*/  ISETP.NE.AND P0, PT, R4, 0x1, PT ;  /* 0x000000010400780c */ /* 0x000fc60003f05270 */
[----:B------:R-:W-:-:S03]  /*2720*/  IMAD.HI.U32 R5, R9, R5, RZ ;  /* 0x0000000509057227 */ /* 0x000fc600078e00ff */
[----:B------:R-:W4:Y:S01]  /*2730*/  LDC.64 R2, c[0x0][0xf28] ;  /* 0x0003ca00ff027b82 */ /* 0x000f220000000a00 */
[----:B-1----:R-:W-:-:S04]  /*2740*/  IMAD.HI.U32 R20, R8, R6, RZ ;  /* 0x0000000608147227 */ /* 0x002fc800078e00ff */
[----:B------:R-:W-:Y:S01]  /*2750*/  IMAD.HI.U32 R21, R10, R6, RZ ;  /* 0x000000060a157227 */ /* 0x000fe200078e00ff */
[----:B------:R-:W-:Y:S02]  /*2760*/  SHF.R.U32.HI R20, RZ, R7, R20 ;  /* 0x00000007ff147219 */ /* 0x000fe40000011614 */
[-C--:B--2---:R-:W-:Y:S02]  /*2770*/  SHF.R.U32.HI R19, RZ, R16.reuse, R19 ;  /* 0x00000010ff137219 */ /* 0x084fe40000011613 */
[----:B------:R-:W-:Y:S02]  /*2780*/  SHF.R.U32.HI R5, RZ, R16, R5 ;  /* 0x00000010ff057219 */ /* 0x000fe40000011605 */
[----:B------:R-:W-:Y:S02]  /*2790*/  SEL R19, R0, R19, !P0 ;  /* 0x0000001300137207 */ /* 0x000fe40004000000 */
[----:B------:R-:W-:Y:S02]  /*27a0*/  SHF.R.U32.HI R21, RZ, R7, R21 ;  /* 0x00000007ff157219 */ /* 0x000fe40000011615 */
[----:B---3--:R-:W-:-:S02]  /*27b0*/  ISETP.NE.AND P1, PT, R17, 0x1, PT ;  /* 0x000000011100780c */ /* 0x008fc40003f25270 */
[----:B------:R-:W-:Y:S02]  /*27c0*/  SEL R5, R9, R5, !P0 ;  /* 0x0000000509057207 */ /* 0x000fe40004000000 */
[----:B------:R-:W-:Y:S02]  /*27d0*/  SEL R20, R8, R20, !P1 ;  /* 0x0000001408147207 */ /* 0x000fe40004800000 */
[----:B------:R-:W-:Y:S01]  /*27e0*/  SEL R21, R10, R21, !P1 ;  /* 0x000000150a157207 */ /* 0x000fe20004800000 */
[----:B----4-:R-:W-:-:S04]  /*27f0*/  IMAD.HI.U32 R18, R19, R2, RZ ;  /* 0x0000000213127227 */ /* 0x010fc800078e00ff */
        /* <DEDUP_REMOVED lines=12> */
[----:B------:R-:W-:Y:S02]  /*28c0*/  @!P0 SHF.R.U32.HI R3, RZ, R3, R7 ;  /* 0x00000003ff038219 */ /* 0x000fe40000011607 */
[----:B------:R-:W-:Y:S01]  /*28d0*/  IADD3 R7, PT, PT, -R5, RZ, RZ ;  /* 0x000000ff05077210 */ /* 0x000fe20007ffe1ff */
[----:B------:R-:W-:Y:S01]  /*28e0*/  IMAD R2, R40, R2, R5 ;  /* 0x0000000228027224 */ /* 0x000fe200078e0205 */
[----:B------:R-:W-:-:S03]  /*28f0*/  @!P0 SEL R3, R21, R3, !P3 ;  /* 0x0000000315038207 */ /* 0x000fc60005800000 */
[----:B------:R-:W-:Y:S02]  /*2900*/  IMAD R7, R4, R7, R9 ;  /* 0x0000000704077224 */ /* 0x000fe400078e0209 */
[--C-:B------:R-:W-:Y:S02]  /*2910*/  @!P0 IMAD.IADD R6, R6, 0x1, -R3.reuse ;  /* 0x0000000106068824 */ /* 0x100fe400078e0a03 */
[----:B------:R-:W-:Y:S01]  /*2920*/  @!P0 IMAD R3, R2, R20, R3 ;  /* 0x0000001402038224 */ /* 0x000fe200078e0203 */
[----:B------:R-:W-:Y:S01]  /*2930*/  IADD3 R2, PT, PT, -R21, RZ, RZ ;  /* 0x000000ff15027210 */ /* 0x000fe20007ffe1ff */
[----:B------:R-:W-:Y:S02]  /*2940*/  @!P0 IMAD R5, R40, R6, R21 ;  /* 0x0000000628058224 */ /* 0x000fe400078e0215 */
[----:B------:R-:W-:Y:S02]  /*2950*/  @!P0 IMAD.MOV.U32 R21, RZ, RZ, R3 ;  /* 0x000000ffff158224 */ /* 0x000fe400078e0003 */
[----:B------:R-:W-:-:S02]  /*2960*/  IMAD R2, R17, R2, R10 ;  /* 0x0000000211027224 */ /* 0x000fc400078e020a */
[----:B------:R-:W-:Y:S02]  /*2970*/  IMAD R9, R5, R4, R7 ;  /* 0x0000000405097224 */ /* 0x000fe400078e0207 */
[----:B------:R-:W-:Y:S02]  /*2980*/  IMAD R10, R21, R17, R2 ;  /* 0x00000011150a7224 */ /* 0x000fe400078e0202 */
.L_x_45:
[----:B------:R-:W1:Y:S02]  /*2990*/  LDCU UR8, c[0x0][0xf30] ;  /* 0x0001e600ff0877ac */ /* 0x000e640008000800 */
[----:B-1----:R-:W-:-:S09]  /*29a0*/  UISETP.NE.AND UP0, UPT, UR8, 0x1, UPT ;  /* 0x000000010800788c */ /* 0x002fd2000bf05270 */
[----:B------:R-:W-:Y:S05]  /*29b0*/  BRA.U UP0, `(.L_x_46) ;  /* 0x0000000100407547 */ /* 0x000fea000b800000 */
[----:B------:R-:W1:Y:S08]  /*29c0*/  LDC.64 R4, c[0x0][0xf10] ;  /* 0x0003c400ff047b82 */ /* 0x000e700000000a00 */
[----:B------:R-:W2:Y:S08]  /*29d0*/  LDC.64 R2, c[0x0][0xf18] ;  /* 0x0003c600ff027b82 */ /* 0x000eb00000000a00 */
[----:B------:R-:W3:Y:S08]  /*29e0*/  LDC R6, c[0x0][0xf20] ;  /* 0x0003c800ff067b82 */ /* 0x000ef00000000800 */
[----:B------:R-:W4:Y:S01]  /*29f0*/  LDC R7, c[0x0][0xf0c] ;  /* 0x0003c300ff077b82 */ /* 0x000f220000000800 */
[----:B-1----:R-:W-:-:S05]  /*2a00*/  IMAD.HI.U32 R4, R10, R4, RZ ;  /* 0x000000040a047227 */ /* 0x002fca00078e00ff */
[----:B------:R-:W-:Y:S01]  /*2a10*/  SHF.R.U32.HI R4, RZ, R5, R4 ;  /* 0x00000005ff047219 */ /* 0x000fe20000011604 */
[----:B--2---:R-:W-:Y:S01]  /*2a20*/  IMAD.HI.U32 R3, R9, R3, RZ ;  /* 0x0000000309037227 */ /* 0x004fe200078e00ff */
[----:B------:R-:W-:-:S04]  /*2a30*/  ISETP.NE.AND P0, PT, R2, 0x1, PT ;  /* 0x000000010200780c */ /* 0x000fc80003f05270 */
[----:B---3--:R-:W-:-:S04]  /*2a40*/  SHF.R.U32.HI R3, RZ, R6, R3 ;  /* 0x00000006ff037219 */ /* 0x008fc80000011603 */
[----:B------:R-:W-:Y:S02]  /*2a50*/  SEL R3, R9, R3, !P0 ;  /* 0x0000000309037207 */ /* 0x000fe40004000000 */
[----:B----4-:R-:W-:-:S04]  /*2a60*/  ISETP.NE.AND P1, PT, R7, 0x1, PT ;  /* 0x000000010700780c */ /* 0x010fc80003f25270 */
[----:B------:R-:W-:-:S05]  /*2a70*/  SEL R4, R10, R4, !P1 ;  /* 0x000000040a047207 */ /* 0x000fca0004800000 */
[----:B------:R-:W-:Y:S02]  /*2a80*/  IMAD.IADD R5, R3, 0x1, -R4 ;  /* 0x0000000103057824 */ /* 0x000fe400078e0a04 */
[----:B------:R-:W-:Y:S02]  /*2a90*/  IMAD.IADD R3, R4, 0x1, -R3 ;  /* 0x0000000104037824 */ /* 0x000fe400078e0a03 */
[----:B------:R-:W-:Y:S02]  /*2aa0*/  IMAD R10, R5, R7, R10 ;  /* 0x00000007050a7224 */ /* 0x000fe400078e020a */
[----:B------:R-:W-:-:S07]  /*2ab0*/  IMAD R9, R3, R2, R9 ;  /* 0x0000000203097224 */ /* 0x000fce00078e0209 */
.L_x_46:
[----:B------:R-:W-:Y:S01]  /*2ac0*/  VIADD R14, R14, 0x1 ;  /* 0x000000010e0e7836 */ /* 0x000fe20000000000 */
[----:B------:R-:W-:Y:S01]  /*2ad0*/  PLOP3.LUT P1, PT, PT, PT, PT, 0x80, 0x8 ;  /* 0x000000000008781c */ /* 0x000fe20003f2f070 */
[----:B------:R-:W-:Y:S02]  /*2ae0*/  IMAD.IADD R2, R10, 0x1, R87 ;  /* 0x000000010a027824 */ /* 0x000fe400078e0257 */
[----:B------:R-:W-:Y:S01]  /*2af0*/  IMAD.IADD R24, R9, 0x1, R86 ;  /* 0x0000000109187824 */ /* 0x000fe200078e0256 */
[----:B------:R-:W-:Y:S02]  /*2b00*/  ISETP.NE.AND P0, PT, R14, 0x2, PT ;  /* 0x000000020e00780c */ /* 0x000fe40003f05270 */
[----:B------:R-:W-:Y:S02]  /*2b10*/  R2UR UR20, R2 ;  /* 0x00000000021472ca */ /* 0x000fe400000e0000 */
[----:B------:R-:W-:Y:S02]  /*2b20*/  SEL R2, RZ, 0x1, P0 ;  /* 0x00000001ff027807 */ /* 0x000fe40000000000 */
[----:B------:R-:W-:-:S02]  /*2b30*/  SEL R14, R14, RZ, P0 ;  /* 0x000000ff0e0e7207 */ /* 0x000fc40000000000 */
[----:B------:R-:W-:Y:S01]  /*2b40*/  LOP3.LUT R13, R13, R2, RZ, 0x3c, !PT ;  /* 0x000000020d0d7212 */ /* 0x000fe200078e3cff */
[----:B------:R-:W-:Y:S08]  /*2b50*/  @P2 BRA `(.L_x_47) ;  /* 0xffffffec00b82947 */ /* 0x000ff0000383ffff */
[----:B------:R-:W-:Y:S01]  /*2b60*/  UIADD3 UR7, UPT, UPT, UR7, 0x70, URZ ;  /* 0x0000007007077890 */ /* 0x000fe2000fffe0ff */
[----:B------:R-:W-:-:S03]  /*2b70*/  SHF.L.U32 R2, R15, 0x1f, RZ ;  /* 0x0000001f0f027819 */ /* 0x000fc600000006ff */
[----:B------:R-:W-:-:S09]  /*2b80*/  ULEA UR4, UR22, UR7, 0x3 ;  /* 0x0000000716047291 */ /* 0x000fd2000f8e18ff */
[----:B------:R-:W1:Y:S02]  /*2b90*/  SYNCS.PHASECHK.TRANS64.TRYWAIT P0, [UR4], R2 ;  /* 0x00000002ff0075a7 */ /* 0x000e640008001104 */
[----:B-1----:R-:W-:Y:S05]  /*2ba0*/  @!P0 BRA `(.L_x_48) ;  /* 0x0000005c00548947 */ /* 0x002fea0003800000 */
.L_x_142:
[----:B------:R-:W-:-:S04]  /*2bb0*/  UIADD3 UR5, UPT, UPT, UR22, 0x1, URZ ;  /* 0x0000000116057890 */ /* 0x000fc8000fffe0ff */
[----:B------:R-:W-:-:S04]  /*2bc0*/  UISETP.NE.AND UP0, UPT, UR5, 0xe, UPT ;  /* 0x0000000e0500788c */ /* 0x000fc8000bf05270 */
[----:B------:R-:W-:Y:S02]  /*2bd0*/  USEL UR6, URZ, 0x1, UP0 ;  /* 0x00000001ff067887 */ /* 0x000fe40008000000 */
[----:B------:R-:W-:-:S04]  /*2be0*/  USEL UR5, UR5, URZ, UP0 ;  /* 0x000000ff05057287 */ /* 0x000fc80008000000 */
[----:B------:R-:W-:Y:S01]  /*2bf0*/  ULEA UR4, UR5, UR7, 0x3 ;  /* 0x0000000705047291 */ /* 0x000fe2000f8e18ff */
[----:B-1----:R-:W-:-:S04]  /*2c00*/  LOP3.LUT R2, R15, UR6, RZ, 0x3c, !PT ;  /* 0x000000060f027c12 */ /* 0x002fc8000f8e3cff */
[----:B------:R-:W-:-:S04]  /*2c10*/  SHF.L.U32 R3, R2, 0x1f, RZ ;  /* 0x0000001f02037819 */ /* 0x000fc800000006ff */
[----:B------:R-:W1:Y:S02]  /*2c20*/  SYNCS.PHASECHK.TRANS64.TRYWAIT P0, [UR4], R3 ;  /* 0x00000003ff0075a7 */ /* 0x000e640008001104 */
[----:B-1----:R-:W-:Y:S05]  /*2c30*/  @!P0 BRA `(.L_x_49) ;  /* 0x0000005c00488947 */ /* 0x002fea0003800000 */
.L_x_144:
[----:B------:R-:W-:-:S04]  /*2c40*/  UIADD3 UR5, UPT, UPT, UR5, 0x1, URZ ;  /* 0x0000000105057890 */ /* 0x000fc8000fffe0ff */
[----:B------:R-:W-:-:S04]  /*2c50*/  UISETP.NE.AND UP0, UPT, UR5, 0xe, UPT ;  /* 0x0000000e0500788c */ /* 0x000fc8000bf05270 */
[----:B------:R-:W-:Y:S02]  /*2c60*/  USEL UR6, URZ, 0x1, UP0 ;  /* 0x00000001ff067887 */ /* 0x000fe40008000000 */
[----:B------:R-:W-:-:S04]  /*2c70*/  USEL UR5, UR5, URZ, UP0 ;  /* 0x000000ff05057287 */ /* 0x000fc80008000000 */
[----:B------:R-:W-:Y:S01]  /*2c80*/  ULEA UR4, UR5, UR7, 0x3 ;  /* 0x0000000705047291 */ /* 0x000fe2000f8e18ff */
[----:B------:R-:W-:-:S04]  /*2c90*/  LOP3.LUT R2, R2, UR6, RZ, 0x3c, !PT ;  /* 0x0000000602027c12 */ /* 0x000fc8000f8e3cff */
[----:B-1----:R-:W-:-:S04]  /*2ca0*/  SHF.L.U32 R3, R2, 0x1f, RZ ;  /* 0x0000001f02037819 */ /* 0x002fc800000006ff */
[----:B------:R-:W1:Y:S02]  /*2cb0*/  SYNCS.PHASECHK.TRANS64.TRYWAIT P0, [UR4], R3 ;  /* 0x00000003ff0075a7 */ /* 0x000e640008001104 */
[----:B-1----:R-:W-:Y:S05]  /*2cc0*/  @!P0 BRA `(.L_x_50) ;  /* 0x0000005c003c8947 */ /* 0x002fea0003800000 */
.L_x_146:
        /* <DEDUP_REMOVED lines=9> */
.L_x_148:
        /* <DEDUP_REMOVED lines=9> */
.L_x_150:
        /* <DEDUP_REMOVED lines=9> */
.L_x_152:
        /* <DEDUP_REMOVED lines=9> */
.L_x_154:
        /* <DEDUP_REMOVED lines=9> */
.L_x_156:
        /* <DEDUP_REMOVED lines=9> */
.L_x_158:
        /* <DEDUP_REMOVED lines=9> */
.L_x_160:
        /* <DEDUP_REMOVED lines=9> */
.L_x_162:
        /* <DEDUP_REMOVED lines=9> */
.L_x_164:
        /* <DEDUP_REMOVED lines=9> */
.L_x_166:
[----:B------:R-:W-:-:S04]  /*3270*/  UIADD3 UR5, UPT, UPT, UR5, 0x1, URZ ;  /* 0x0000000105057890 */ /* 0x000fc8000fffe0ff */
[----:B------:R-:W-:-:S04]  /*3280*/  UISETP.NE.AND UP0, UPT, UR5, 0xe, UPT ;  /* 0x0000000e0500788c */ /* 0x000fc8000bf05270 */
[----:B------:R-:W-:Y:S02]  /*3290*/  USEL UR4, URZ, 0x1, UP0 ;  /* 0x00000001ff047887 */ /* 0x000fe40008000000 */
[----:B------:R-:W-:-:S04]  /*32a0*/  USEL UR5, UR5, URZ, UP0 ;  /* 0x000000ff05057287 */ /* 0x000fc80008000000 */
[----:B------:R-:W-:Y:S01]  /*32b0*/  ULEA UR5, UR5, UR7, 0x3 ;  /* 0x0000000705057291 */ /* 0x000fe2000f8e18ff */
[----:B------:R-:W-:-:S04]  /*32c0*/  LOP3.LUT R2, R2, UR4, RZ, 0x3c, !PT ;  /* 0x0000000402027c12 */ /* 0x000fc8000f8e3cff */
[----:B------:R-:W-:Y:S01]  /*32d0*/  SHF.L.U32 R2, R2, 0x1f, RZ ;  /* 0x0000001f02027819 */ /* 0x000fe200000006ff */
[----:B-1--4-:R-:W-:-:S07]  /*32e0*/  IMAD.U32 R0, RZ, RZ, UR5 ;  /* 0x00000005ff007e24 */ /* 0x012fce000f8e00ff */
.L_x_61:
[----:B-1----:R1:W2:Y:S02]  /*32f0*/  SYNCS.PHASECHK.TRANS64.TRYWAIT P0, [R0+URZ], R2 ;  /* 0x00000002000075a7 */ /* 0x0022a400080011ff */
[----:B--2---:R-:W-:Y:S05]  /*3300*/  @!P0 NANOSLEEP.SYNCS 0x989680 ;  /* 0x009896800000895d */ /* 0x004fea0003900000 */
[----:B------:R-:W2:Y:S02]  /*3310*/  @!P0 SYNCS.PHASECHK.TRANS64 P0, [R0+URZ], R2 ;  /* 0x00000002000085a7 */ /* 0x000ea400080010ff */
[----:B--2---:R-:W-:Y:S05]  /*3320*/  @P0 EXIT ;  /* 0x000000000000094d */ /* 0x004fea0003800000 */
[----:B------:R-:W-:Y:S05]  /*3330*/  BRA `(.L_x_61) ;  /* 0xfffffffc00ec7947 */ /* 0x000fea000383ffff */
.L_x_23:
[----:B------:R-:W-:-:S04]  /*3340*/  UISETP.NE.AND UP0, UPT, UR37, URZ, UPT ;  /* 0x000000ff2500728c */ /* 0x000fc8000bf05270 */
[----:B------:R-:W-:-:S09]  /*3350*/  UISETP.NE.OR UP0, UPT, UR7, 0x1, UP0 ;  /* 0x000000010700788c */ /* 0x000fd20008705670 */
[----:B------:R-:W-:Y:S05]  /*3360*/  BRA.U UP0, `(.L_x_62) ;  /* 0x00000005004c7547 */ /* 0x000fea000b800000 */
[----:B------:R-:W-:Y:S01]  /*3370*/  HFMA2 R11, -RZ, RZ, 0, 0 ;  /* 0x00000000ff0b7431 */ /* 0x000fe200000001ff */
[----:B------:R-:W-:Y:S01]  /*3380*/  ISETP.GE.U32.AND P2, PT, R10, 0x8, PT ;  /* 0x000000080a00780c */ /* 0x000fe20003f46070 */
[----:B------:R-:W-:Y:S01]  /*3390*/  IMAD.MOV.U32 R12, RZ, RZ, 0x1 ;  /* 0x00000001ff0c7424 */ /* 0x000fe200078e00ff */
[----:B------:R-:W-:Y:S01]  /*33a0*/  CS2R R8, SRZ ;  /* 0x0000000000087805 */ /* 0x000fe2000001ff00 */
[----:B------:R-:W-:Y:S01]  /*33b0*/  IMAD.MOV.U32 R3, RZ, RZ, RZ ;  /* 0x000000ffff037224 */ /* 0x000fe200078e00ff */
[----:B------:R-:W-:Y:S01]  /*33c0*/  UMOV UR4, 0x400 ;  /* 0x0000040000047882 */ /* 0x000fe20000000000 */
[----:B------:R-:W-:Y:S01]  /*33d0*/  UMOV UR6, URZ ;  /* 0x000000ff00067c82 */ /* 0x000fe20008000000 */
[----:B------:R-:W-:-:S12]  /*33e0*/  ULEA UR37, UR37, UR4, 0x18 ;  /* 0x0000000425257291 */ /* 0x000fd8000f8ec0ff */
.L_x_66:
[----:B------:R-:W-:Y:S02]  /*33f0*/  LEA R0, R3, UR37, 0x3 ;  /* 0x0000002503007c11 */ /* 0x000fe4000f8e18ff */
[----:B------:R-:W-:-:S03]  /*3400*/  SHF.L.U32 R4, R8, 0x1f, RZ ;  /* 0x0000001f08047819 */ /* 0x000fc600000006ff */
[----:B------:R-:W-:Y:S01]  /*3410*/  VIADD R5, R0, 0x170 ;  /* 0x0000017000057836 */ /* 0x000fe20000000000 */
[----:B------:R-:W1:Y:S02]  /*3420*/  SYNCS.PHASECHK.TRANS64.TRYWAIT P0, [R0+URZ+0x160], R4 ;  /* 0x00016004000075a7 */ /* 0x000e6400080011ff */
[----:B-1----:R-:W-:Y:S05]  /*3430*/  @!P0 BRA `(.L_x_63) ;  /* 0x0000005800688947 */ /* 0x002fea0003800000 */
.L_x_167:
[----:B------:R-:W-:Y:S01]  /*3440*/  ULEA UR5, UR6, UR37, 0x3 ;  /* 0x0000002506057291 */ /* 0x000fe2000f8e18ff */
[----:B-1----:R-:W-:Y:S01]  /*3450*/  PRMT R0, RZ, 0x654, R5 ;  /* 0x00000654ff007816 */ /* 0x002fe20000000005 */
[----:B------:R-:W-:Y:S01]  /*3460*/  @!P2 IMAD.MOV.U32 R4, RZ, RZ, 0x10 ;  /* 0x00000010ff04a424 */ /* 0x000fe200078e00ff */
[----:B------:R-:W-:Y:S01]  /*3470*/  SHF.L.U32 R5, R12, 0x1f, RZ ;  /* 0x0000001f0c057819 */ /* 0x000fe200000006ff */
[----:B------:R-:W-:Y:S01]  /*3480*/  UIADD3 UR4, UPT, UPT, UR5, 0x120, URZ ;  /* 0x0000012005047890 */ /* 0x000fe2000fffe0ff */
[----:B------:R1:W-:Y:S05]  /*3490*/  SYNCS.ARRIVE.TRANS64.RED.A1T0 RZ, [R0+URZ], RZ ;  /* 0x000000ff00ff79a7 */ /* 0x0003ea00081004ff */
[----:B------:R-:W-:Y:S01]  /*34a0*/  IMAD.U32 R6, RZ, RZ, UR4 ;  /* 0x00000004ff067e24 */ /* 0x000fe2000f8e00ff */
[----:B------:R-:W2:Y:S04]  /*34b0*/  SYNCS.PHASECHK.TRANS64.TRYWAIT P0, [UR5+0x130], R5 ;  /* 0x00013005ff0075a7 */ /* 0x000ea80008001105 */
[----:B------:R-:W-:Y:S01]  /*34c0*/  PRMT R6, R10, 0x654, R6 ;  /* 0x000006540a067816 */ /* 0x000fe20000000006 */
[----:B-12---:R-:W-:Y:S06]  /*34d0*/  @!P0 BRA `(.L_x_64) ;  /* 0x0000005800548947 */ /* 0x006fec0003800000 */
.L_x_169:
[----:B------:R-:W-:Y:S01]  /*34e0*/  ULEA UR4, UR6, UR37, 0x4 ;  /* 0x0000002506047291 */ /* 0x000fe2000f8e20ff */
[----:B------:R-:W-:Y:S01]  /*34f0*/  SEL R2, R6, R2, !P2 ;  /* 0x0000000206027207 */ /* 0x000fe20005000000 */
[----:B------:R-:W-:Y:S01]  /*3500*/  UIADD3 UR5, UPT, UPT, UR5, 0x120, URZ ;  /* 0x0000012005057890 */ /* 0x000fe2000fffe0ff */
[----:B-1----:R-:W-:Y:S01]  /*3510*/  LEA R0, R11, UR37, 0x3 ;  /* 0x000000250b007c11 */ /* 0x002fe2000f8e18ff */
[----:B------:R-:W-:Y:S01]  /*3520*/  UIADD3 UR4, UPT, UPT, UR4, 0x190, URZ ;  /* 0x0000019004047890 */ /* 0x000fe2000fffe0ff */
[----:B------:R1:W-:Y:S01]  /*3530*/  @!P2 SYNCS.ARRIVE.TRANS64.RED RZ, [R2+URZ], R4 ;  /* 0x0000000402ffa9a7 */ /* 0x0003e200080004ff */
[----:B------:R-:W-:Y:S01]  /*3540*/  UIADD3 UR6, UPT, UPT, UR6, 0x1, URZ ;  /* 0x0000000106067890 */ /* 0x000fe2000fffe0ff */
[----:B------:R-:W-:-:S03]  /*3550*/  VIADD R3, R3, 0x1 ;  /* 0x0000000103037836 */ /* 0x000fc60000000000 */
[----:B------:R-:W-:Y:S02]  /*3560*/  UISETP.NE.AND UP0, UPT, UR6, 0x2, UPT ;  /* 0x000000020600788c */ /* 0x000fe4000bf05270 */
[----:B------:R-:W-:Y:S01]  /*3570*/  ISETP.NE.AND P0, PT, R3, 0x2, PT ;  /* 0x000000020300780c */ /* 0x000fe20003f05270 */
[----:B------:R-:W-:Y:S06]  /*3580*/  UGETNEXTWORKID.BROADCAST [UR4], [UR5] ;  /* 0x00000000040073ca */ /* 0x000fec0008000100 */
[----:B------:R-:W-:Y:S02]  /*3590*/  USEL UR4, URZ, 0x1, UP0 ;  /* 0x00000001ff047887 */ /* 0x000fe40008000000 */
[----:B------:R-:W-:-:S04]  /*35a0*/  USEL UR6, UR6, URZ, UP0 ;  /* 0x000000ff06067287 */ /* 0x000fc80008000000 */
[----:B------:R-:W-:Y:S02]  /*35b0*/  LOP3.LUT R12, R12, UR4, RZ, 0x3c, !PT ;  /* 0x000000040c0c7c12 */ /* 0x000fe4000f8e3cff */
[----:B-1----:R-:W-:-:S04]  /*35c0*/  SHF.L.U32 R4, R9, 0x1f, RZ ;  /* 0x0000001f09047819 */ /* 0x002fc800000006ff */
[----:B------:R-:W1:Y:S02]  /*35d0*/  SYNCS.PHASECHK.TRANS64.TRYWAIT P1, [R0+URZ+0x120], R4 ;  /* 0x00012004000075a7 */ /* 0x000e6400080211ff */
[----:B-1----:R-:W-:Y:S05]  /*35e0*/  @!P1 BRA `(.L_x_65) ;  /* 0x0000005800289947 */ /* 0x002fea0003800000 */
.L_x_170:
[----:B-1----:R-:W-:Y:S01]  /*35f0*/  LEA R4, R11, UR37, 0x4 ;  /* 0x000000250b047c11 */ /* 0x002fe2000f8e20ff */
[----:B------:R-:W-:Y:S01]  /*3600*/  VIADD R0, R0, 0x130 ;  /* 0x0000013000007836 */ /* 0x000fe20000000000 */
[----:B------:R-:W-:Y:S01]  /*3610*/  SEL R3, R3, RZ, P0 ;  /* 0x000000ff03037207 */ /* 0x000fe20000000000 */
[----:B------:R-:W-:-:S03]  /*3620*/  VIADD R11, R11, 0x1 ;  /* 0x000000010b0b7836 */ /* 0x000fc60000000000 */
[----:B------:R-:W1:Y:S01]  /*3630*/  LDS.128 R4, [R4+0x190] ;  /* 0x0001900004047984 */ /* 0x000e620000000c00 */
[----:B------:R-:W-:Y:S02]  /*3640*/  PRMT R0, RZ, 0x654, R0 ;  /* 0x00000654ff007816 */ /* 0x000fe40000000000 */
[C---:B------:R-:W-:Y:S01]  /*3650*/  ISETP.NE.AND P1, PT, R11.reuse, 0x2, PT ;  /* 0x000000020b00780c */ /* 0x040fe20003f25270 */
[----:B------:R-:W-:Y:S01]  /*3660*/  @!PT LDS RZ, [RZ] ;  /* 0x00000000fffff984 */ /* 0x000fe20000000800 */
[----:B------:R-:W-:Y:S01]  /*3670*/  @!PT LDS RZ, [RZ] ;  /* 0x00000000fffff984 */ /* 0x000fe20000000800 */
[----:B------:R-:W-:Y:S01]  /*3680*/  @!PT LDS RZ, [RZ] ;  /* 0x00000000fffff984 */ /* 0x000fe20000000800 */
[----:B------:R-:W-:Y:S01]  /*3690*/  @!PT LDS RZ, [RZ] ;  /* 0x00000000fffff984 */ /* 0x000fe20000000800 */
[----:B------:R2:W-:Y:S06]  /*36a0*/  MEMBAR.ALL.CTA ;  /* 0x0000000000007992 */ /* 0x0005ec0000008000 */
[----:B--2---:R-:W2:Y:S01]  /*36b0*/  FENCE.VIEW.ASYNC.S ;  /* 0x00000000000073c6 */ /* 0x004ea20000000000 */
[----:B------:R-:W-:Y:S01]  /*36c0*/  SEL R11, R11, RZ, P1 ;  /* 0x000000ff0b0b7207 */ /* 0x000fe20000800000 */
[----:B--2---:R2:W-:Y:S01]  /*36d0*/  SYNCS.ARRIVE.TRANS64.RED.A1T0 RZ, [R0+URZ], RZ ;  /* 0x000000ff00ff79a7 */ /* 0x0045e200081004ff */
[----:B-1----:R-:W-:-:S02]  /*36e0*/  LOP3.LUT P3, RZ, R6, 0x1, RZ, 0xc0, !PT ;  /* 0x0000000106ff7812 */ /* 0x002fc4000786c0ff */
[----:B------:R-:W-:-:S04]  /*36f0*/  SEL R4, RZ, 0x1, P1 ;  /* 0x00000001ff047807 */ /* 0x000fc80000800000 */
[----:B------:R-:W-:Y:S02]  /*3700*/  LOP3.LUT R9, R9, R4, RZ, 0x3c, !PT ;  /* 0x0000000409097212 */ /* 0x000fe400078e3cff */
[----:B--2---:R-:W-:-:S04]  /*3710*/  SEL R0, RZ, 0x1, P0 ;  /* 0x00000001ff007807 */ /* 0x004fc80000000000 */
[----:B------:R-:W-:Y:S01]  /*3720*/  LOP3.LUT R8, R8, R0, RZ, 0x3c, !PT ;  /* 0x0000000008087212 */ /* 0x000fe200078e3cff */
[----:B------:R-:W-:Y:S06]  /*3730*/  @P3 BRA `(.L_x_66) ;  /* 0xfffffffc002c3947 */ /* 0x000fec000383ffff */
[----:B------:R-:W-:Y:S01]  /*3740*/  ULEA UR5, UR6, UR37, 0x3 ;  /* 0x0000002506057291 */ /* 0x000fe2000f8e18ff */
[----:B------:R-:W-:-:S08]  /*3750*/  SHF.L.U32 R2, R12, 0x1f, RZ ;  /* 0x0000001f0c027819 */ /* 0x000fd000000006ff */
[----:B------:R-:W1:Y:S02]  /*3760*/  SYNCS.PHASECHK.TRANS64 P0, [UR5+0x130], R2 ;  /* 0x00013002ff0075a7 */ /* 0x000e640008001005 */
[----:B-1----:R-:W-:Y:S05]  /*3770*/  @P0 BRA `(.L_x_67) ;  /* 0x0000000000080947 */ /* 0x002fea0003800000 */
[----:B------:R-:W1:Y:S02]  /*3780*/  SYNCS.PHASECHK.TRANS64.TRYWAIT P0, [UR5+0x130], R2 ;  /* 0x00013002ff0075a7 */ /* 0x000e640008001105 */
[----:B-1----:R-:W-:Y:S05]  /*3790*/  @!P0 BRA `(.L_x_68) ;  /* 0x0000005400d08947 */ /* 0x002fea0003800000 */
.L_x_67:
[----:B------:R-:W-:-:S04]  /*37a0*/  UIADD3 UR4, UPT, UPT, UR6, 0x1, URZ ;  /* 0x0000000106047890 */ /* 0x000fc8000fffe0ff */
[----:B------:R-:W-:-:S04]  /*37b0*/  UISETP.NE.AND UP0, UPT, UR4, 0x2, UPT ;  /* 0x000000020400788c */ /* 0x000fc8000bf05270 */
[----:B------:R-:W-:Y:S02]  /*37c0*/  USEL UR7, URZ, 0x1, UP0 ;  /* 0x00000001ff077887 */ /* 0x000fe40008000000 */
[----:B------:R-:W-:-:S04]  /*37d0*/  USEL UR4, UR4, URZ, UP0 ;  /* 0x000000ff04047287 */ /* 0x000fc80008000000 */
[----:B------:R-:W-:Y:S01]  /*37e0*/  ULEA UR4, UR4, UR37, 0x3 ;  /* 0x0000002504047291 */ /* 0x000fe2000f8e18ff */
[----:B-1----:R-:W-:-:S04]  /*37f0*/  LOP3.LUT R2, R12, UR7, RZ, 0x3c, !PT ;  /* 0x000000070c027c12 */ /* 0x002fc8000f8e3cff */
[----:B------:R-:W-:-:S04]  /*3800*/  SHF.L.U32 R0, R2, 0x1f, RZ ;  /* 0x0000001f02007819 */ /* 0x000fc800000006ff */
[----:B------:R-:W1:Y:S02]  /*3810*/  SYNCS.PHASECHK.TRANS64 P0, [UR4+0x130], R0 ;  /* 0x00013000ff0075a7 */ /* 0x000e640008001004 */
[----:B-1----:R-:W-:Y:S05]  /*3820*/  @P0 EXIT ;  /* 0x000000000000094d */ /* 0x002fea0003800000 */
[----:B------:R-:W-:Y:S02]  /*3830*/  SHF.L.U32 R2, R2, 0x1f, RZ ;  /* 0x0000001f02027819 */ /* 0x000fe400000006ff */
[----:B------:R-:W-:-:S07]  /*3840*/  MOV R0, UR4 ;  /* 0x0000000400007c02 */ /* 0x000fce0008000f00 */
.L_x_69:
[----:B-1----:R1:W2:Y:S02]  /*3850*/  SYNCS.PHASECHK.TRANS64.TRYWAIT P0, [R0+URZ+0x130], R2 ;  /* 0x00013002000075a7 */ /* 0x0022a400080011ff */
[----:B--2---:R-:W-:Y:S05]  /*3860*/  @!P0 NANOSLEEP.SYNCS 0x989680 ;  /* 0x009896800000895d */ /* 0x004fea0003900000 */
[----:B------:R-:W2:Y:S02]  /*3870*/  @!P0 SYNCS.PHASECHK.TRANS64 P0, [R0+URZ+0x130], R2 ;  /* 0x00013002000085a7 */ /* 0x000ea400080010ff */
[----:B--2---:R-:W-:Y:S05]  /*3880*/  @P0 EXIT ;  /* 0x000000000000094d */ /* 0x004fea0003800000 */
[----:B------:R-:W-:Y:S05]  /*3890*/  BRA `(.L_x_69) ;  /* 0xfffffffc00ec7947 */ /* 0x000fea000383ffff */
.L_x_62:
[----:B------:R-:W-:Y:S05]  /*38a0*/  BRA.U UP3, `(.L_x_70) ;  /* 0x0000001503047547 */ /* 0x000fea000b800000 */
[----:B------:R-:W-:Y:S01]  /*38b0*/  UMOV UR4, 0x40 ;  /* 0x0000004000047882 */ /* 0x000fe20000000000 */
[----:B------:R-:W-:Y:S01]  /*38c0*/  NOP ;  /* 0x0000000000007918 */ /* 0x000fe20000000000 */
[----:B------:R-:W-:Y:S01]  /*38d0*/  ULEA UR4, UR37, UR4, 0x18 ;  /* 0x0000000425047291 */ /* 0x000fe2000f8ec0ff */
[----:B------:R-:W-:Y:S02]  /*38e0*/  UMOV UR5, 0x400 ;  /* 0x0000040000057882 */ /* 0x000fe40000000000 */
[----:B------:R-:W-:-:S06]  /*38f0*/  ULEA UR37, UR37, UR5, 0x18 ;  /* 0x0000000525257291 */ /* 0x000fcc000f8ec0ff */
[----:B------:R-:W1:Y:S02]  /*3900*/  LDS.U8 R0, [UR4+0x1c] ;  /* 0x00001c04ff007984 */ /* 0x000e640008000000 */
[----:B-1----:R-:W-:-:S13]  /*3910*/  ISETP.NE.AND P0, PT, R0, RZ, PT ;  /* 0x000000ff0000720c */ /* 0x002fda0003f05270 */
[----:B------:R-:W-:Y:S05]  /*3920*/  @P0 BRA `(.L_x_71) ;  /* 0x0000000000580947 */ /* 0x000fea0003800000 */
[----:B------:R-:W-:-:S13]  /*3930*/  ELECT P0, URZ, PT ;  /* 0x0000000000ff782f */ /* 0x000fda0003800000 */
[----:B------:R-:W-:Y:S05]  /*3940*/  @!P0 BRA `(.L_x_72) ;  /* 0x0000000000608947 */ /* 0x000fea0003800000 */
[----:B------:R-:W-:Y:S01]  /*3950*/  UMOV UR5, 0x10 ;  /* 0x0000001000057882 */ /* 0x000fe20000000000 */
[----:B------:R-:W-:Y:S01]  /*3960*/  HFMA2 R0, -RZ, RZ, 0, 5.9604644775390625e-08 ;  /* 0x00000001ff007431 */ /* 0x000fe200000001ff */
[----:B------:R-:W-:-:S03]  /*3970*/  MOV R2, 0xffff ;  /* 0x0000ffff00027802 */ /* 0x000fc60000000f00 */
[----:B------:R-:W-:Y:S04]  /*3980*/  DEPBAR.LE SB1, 0x36 ;  /* 0x00009d800000791a */ /* 0x000fe80000000000 */
[----:B------:R-:W1:Y:S02]  /*3990*/  UTCATOMSWS.FIND_AND_SET.ALIGN UP0, UR5, UR5 ;  /* 0x00000005000575e3 */ /* 0x000e640008000800 */
[----:B-1----:R-:W-:Y:S01]  /*39a0*/  MOV R3, UR5 ;  /* 0x0000000500037c02 */ /* 0x002fe20008000f00 */
[----:B------:R-:W-:Y:S06]  /*39b0*/  BRA.U UP0, `(.L_x_73) ;  /* 0x0000000100187547 */ /* 0x000fec000b800000 */
.L_x_74:
[----:B------:R-:W-:Y:S05]  /*39c0*/  NANOSLEEP 0x64 ;  /* 0x000000640000795d */ /* 0x000fea0003800000 */
[----:B------:R-:W-:-:S05]  /*39d0*/  UMOV UR5, 0x10 ;  /* 0x0000001000057882 */ /* 0x000fca0000000000 */
[----:B------:R-:W-:Y:S04]  /*39e0*/  DEPBAR.LE SB1, 0x36 ;  /* 0x00009d800000791a */ /* 0x000fe80000000000 */
[----:B------:R-:W1:Y:S02]  /*39f0*/  UTCATOMSWS.FIND_AND_SET.ALIGN UP0, UR5, UR5 ;  /* 0x00000005000575e3 */ /* 0x000e640008000800 */
[----:B-1----:R-:W-:Y:S01]  /*3a00*/  MOV R3, UR5 ;  /* 0x0000000500037c02 */ /* 0x002fe20008000f00 */
[----:B------:R-:W-:Y:S05]  /*3a10*/  BRA.U !UP0, `(.L_x_74) ;  /* 0xfffffffd08e87547 */ /* 0x000fea000b83ffff */
.L_x_73:
[-C--:B------:R-:W-:Y:S02]  /*3a20*/  SHF.L.U32 R2, R2, R3.reuse, RZ ;  /* 0x0000000302027219 */ /* 0x080fe400000006ff */
[----:B------:R-:W-:Y:S01]  /*3a30*/  SHF.L.U32 R0, R0, R3, RZ ;  /* 0x0000000300007219 */ /* 0x000fe200000006ff */
[----:B------:R-:W-:Y:S02]  /*3a40*/  IMAD.SHL.U32 R3, R3, 0x20, RZ ;  /* 0x0000002003037824 */ /* 0x000fe400078e00ff */
[----:B------:R1:W-:Y:S04]  /*3a50*/  ATOMS.OR RZ, [UR4+0x14], R2 ;  /* 0x00001402ffff798c */ /* 0x0003e8000b000004 */
[----:B------:R1:W-:Y:S04]  /*3a60*/  ATOMS.OR RZ, [UR4+0x18], R0 ;  /* 0x00001800ffff798c */ /* 0x0003e8000b000004 */
[----:B------:R1:W-:Y:S01]  /*3a70*/  STS [UR37+0x1b0], R3 ;  /* 0x0001b003ff007988 */ /* 0x0003e20008000825 */
[----:B------:R-:W-:Y:S05]  /*3a80*/  BRA `(.L_x_72) ;  /* 0x0000000000107947 */ /* 0x000fea0003800000 */
.L_x_71:
[----:B------:R-:W-:Y:S02]  /*3a90*/  MOV R0, 0xffffffff ;  /* 0xffffffff00007802 */ /* 0x000fe40000000f00 */
[----:B------:R-:W-:-:S03]  /*3aa0*/  MOV R2, 0x3ad0 ;  /* 0x00003ad000027802 */ /* 0x000fc60000000f00 */
[----:B------:R1:W-:Y:S04]  /*3ab0*/  STS [UR37+0x1b0], R0 ;  /* 0x0001b000ff007988 */ /* 0x0003e80008000825 */
[----:B-1-3-5:R-:W-:Y:S05]  /*3ac0*/  CALL.REL.NOINC `($__internal_1_$__cuda_sm10x_tcgen05_guardrail_trap_phase_invalid_during_alloc) ;  /* 0x0000005800787944 */ /* 0x02afea0003c00000 */
.L_x_72:
[----:B------:R-:W-:Y:S05]  /*3ad0*/  WARPSYNC.ALL ;  /* 0x0000000000007948 */ /* 0x000fea0003800000 */
[----:B------:R-:W2:Y:S01]  /*3ae0*/  S2UR UR10, SR_CgaCtaId ;  /* 0x00000000000a79c3 */ /* 0x000ea20000008800 */
[----:B------:R-:W-:Y:S01]  /*3af0*/  UMOV UR4, 0x400 ;  /* 0x0000040000047882 */ /* 0x000fe20000000000 */
[----:B------:R-:W-:-:S06]  /*3b00*/  NOP ;  /* 0x0000000000007918 */ /* 0x000fcc0000000000 */
[----:B------:R-:W-:Y:S08]  /*3b10*/  BAR.ARV 0x6, 0xa0 ;  /* 0x0182800000007b1d */ /* 0x000ff00000002000 */
[----:B------:R-:W4:Y:S01]  /*3b20*/  LDC R8, c[0x0][0x370] ;  /* 0x0000dc00ff087b82 */ /* 0x000f220000000800 */
[----:B------:R-:W-:Y:S01]  /*3b30*/  LOP3.LUT R9, R9, 0xffff, RZ, 0xc0, !PT ;  /* 0x0000ffff09097812 */ /* 0x000fe200078ec0ff */
[----:B------:R-:W-:Y:S01]  /*3b40*/  IMAD.MOV.U32 R14, RZ, RZ, 0x1 ;  /* 0x00000001ff0e7424 */ /* 0x000fe200078e00ff */
[----:B------:R-:W-:Y:S01]  /*3b50*/  CS2R R12, SRZ ;  /* 0x00000000000c7805 */ /* 0x000fe2000001ff00 */
[----:B------:R-:W-:Y:S01]  /*3b60*/  IMAD.MOV.U32 R11, RZ, RZ, RZ ;  /* 0x000000ffff0b7224 */ /* 0x000fe200078e00ff */
[----:B------:R-:W-:Y:S01]  /*3b70*/  R2UR UR14, R9 ;  /* 0x00000000090e72ca */ /* 0x000fe200000e0000 */
[----:B------:R-:W-:Y:S01]  /*3b80*/  UMOV UR25, URZ ;  /* 0x000000ff00197c82 */ /* 0x000fe20008000000 */
[----:B------:R-:W-:Y:S01]  /*3b90*/  UMOV UR24, URZ ;  /* 0x000000ff00187c82 */ /* 0x000fe20008000000 */
[----:B--2---:R-:W-:Y:S01]  /*3ba0*/  ULEA UR10, UR10, UR4, 0x18 ;  /* 0x000000040a0a7291 */ /* 0x004fe2000f8ec0ff */
[----:B------:R-:W2:Y:S03]  /*3bb0*/  LDCU UR4, c[0x0][0x38c] ;  /* 0x00007180ff0477ac */ /* 0x000ea60008000800 */
[----:B------:R-:W-:-:S02]  /*3bc0*/  UIADD3 UR16, UPT, UPT, UR10, 0x6400, URZ ;  /* 0x000064000a107890 */ /* 0x000fc4000fffe0ff */
[----:B------:R-:W-:-:S03]  /*3bd0*/  UIADD3 UR17, UPT, UPT, UR10, 0x22400, URZ ;  /* 0x000224000a117890 */ /* 0x000fc6000fffe0ff */
[----:B-1----:R-:W1:Y:S01]  /*3be0*/  LDS R0, [UR10+0x1b0] ;  /* 0x0001b00aff007984 */ /* 0x002e620008000800 */
[----:B------:R-:W-:Y:S02]  /*3bf0*/  UIADD3 UR18, UPT, UPT, UR10, 0x30400, URZ ;  /* 0x000304000a127890 */ /* 0x000fe4000fffe0ff */
[----:B------:R-:W-:Y:S02]  /*3c00*/  UIADD3 UR19, UPT, UPT, UR10, 0x33c00, URZ ;  /* 0x00033c000a137890 */ /* 0x000fe4000fffe0ff */
[----:B------:R-:W-:Y:S02]  /*3c10*/  USHF.R.U32.HI UR16, URZ, 0x4, UR16 ;  /* 0x00000004ff107899 */ /* 0x000fe40008011610 */
[----:B------:R-:W-:Y:S02]  /*3c20*/  USHF.R.U32.HI UR17, URZ, 0x4, UR17 ;  /* 0x00000004ff117899 */ /* 0x000fe40008011611 */
[----:B------:R-:W-:Y:S02]  /*3c30*/  USHF.R.U32.HI UR18, URZ, 0x4, UR18 ;  /* 0x00000004ff127899 */ /* 0x000fe40008011612 */
[----:B--2---:R-:W-:-:S02]  /*3c40*/  UIADD3 UR4, UPT, UPT, UR4, 0x7f, URZ ;  /* 0x0000007f04047890 */ /* 0x004fc4000fffe0ff */
[----:B------:R-:W-:Y:S02]  /*3c50*/  USHF.R.U32.HI UR19, URZ, 0x4, UR19 ;  /* 0x00000004ff137899 */ /* 0x000fe40008011613 */
[----:B------:R-:W-:Y:S02]  /*3c60*/  USHF.R.S32.HI UR9, URZ, 0x1f, UR4 ;  /* 0x0000001fff097899 */ /* 0x000fe40008011404 */
[----:B------:R-:W-:Y:S02]  /*3c70*/  ULOP3.LUT UR16, UR16, 0x3fff, URZ, 0xc0, !UPT ;  /* 0x00003fff10107892 */ /* 0x000fe4000f8ec0ff */
[----:B------:R-:W-:Y:S02]  /*3c80*/  ULEA.HI UR9, UR9, UR4, URZ, 0x7 ;  /* 0x0000000409097291 */ /* 0x000fe4000f8f38ff */
[----:B------:R-:W-:Y:S02]  /*3c90*/  ULOP3.LUT UR17, UR17, 0x3fff, URZ, 0xc0, !UPT ;  /* 0x00003fff11117892 */ /* 0x000fe4000f8ec0ff */
[----:B------:R-:W-:-:S02]  /*3ca0*/  USHF.R.S32.HI UR9, URZ, 0x7, UR9 ;  /* 0x00000007ff097899 */ /* 0x000fc40008011409 */
[----:B------:R-:W-:Y:S02]  /*3cb0*/  ULOP3.LUT UR18, UR18, 0x3fff, URZ, 0xc0, !UPT ;  /* 0x00003fff12127892 */ /* 0x000fe4000f8ec0ff */
[----:B------:R-:W-:Y:S02]  /*3cc0*/  UISETP.LT.AND UP0, UPT, UR9, 0x1, UPT ;  /* 0x000000010900788c */ /* 0x000fe4000bf01270 */
[----:B------:R-:W-:Y:S02]  /*3cd0*/  ULOP3.LUT UR19, UR19, 0x3fff, URZ, 0xc0, !UPT ;  /* 0x00003fff13137892 */ /* 0x000fe4000f8ec0ff */
[----:B------:R-:W-:Y:S02]  /*3ce0*/  USEL UR15, UR9, 0x1, !UP0 ;  /* 0x00000001090f7887 */ /* 0x000fe4000c000000 */
[----:B------:R-:W-:Y:S02]  /*3cf0*/  ULOP3.LUT UR16, UR16, 0x10000, URZ, 0xfc, !UPT ;  /* 0x0001000010107892 */ /* 0x000fe4000f8efcff */
[----:B------:R-:W-:-:S02]  /*3d00*/  ULOP3.LUT UR17, UR17, 0x10000, URZ, 0xfc, !UPT ;  /* 0x0001000011117892 */ /* 0x000fc4000f8efcff */
[----:B------:R-:W-:Y:S02]  /*3d10*/  ULOP3.LUT UR18, UR18, 0x10000, URZ, 0xfc, !UPT ;  /* 0x0001000012127892 */ /* 0x000fe4000f8efcff */
[----:B------:R-:W-:Y:S01]  /*3d20*/  ULOP3.LUT UR19, UR19, 0x10000, URZ, 0xfc, !UPT ;  /* 0x0001000013137892 */ /* 0x000fe2000f8efcff */
[----:B-1----:R-:W-:Y:S01]  /*3d30*/  R2UR UR28, R0 ;  /* 0x00000000001c72ca */ /* 0x002fe200000e0000 */
[----:B------:R-:W-:Y:S01]  /*3d40*/  UIADD3 UR15, UPT, UPT, -UR15, URZ, URZ ;  /* 0x000000ff0f0f7290 */ /* 0x000fe2000fffe1ff */
[----:B------:R-:W1:Y:S11]  /*3d50*/  LDC R0, c[0x0][0x374] ;  /* 0x0000dd00ff007b82 */ /* 0x000e760000000800 */
[----:B------:R-:W-:Y:S01]  /*3d60*/  IMAD.U32 R2, RZ, RZ, UR28 ;  /* 0x0000001cff027e24 */ /* 0x000fe2000f8e00ff */
[----:B------:R-:W-:-:S02]  /*3d70*/  UIADD3 UR6, UPT, UPT, UR28, 0x80, URZ ;  /* 0x000000801c067890 */ /* 0x000fc4000fffe0ff */
[----:B------:R-:W-:Y:S01]  /*3d80*/  UIADD3 UR4, UPT, UPT, UR28, 0x84, URZ ;  /* 0x000000841c047890 */ /* 0x000fe2000fffe0ff */
[----:B------:R-:W-:Y:S01]  /*3d90*/  VIADD R2, R2, 0x88 ;  /* 0x0000008802027836 */ /* 0x000fe20000000000 */
[----:B------:R-:W-:Y:S02]  /*3da0*/  USHF.R.U32.HI UR27, URZ, 0x11, UR6 ;  /* 0x00000011ff1b7899 */ /* 0x000fe40008011606 */
[----:B------:R-:W-:Y:S02]  /*3db0*/  USHF.R.U32.HI UR26, URZ, 0x11, UR4 ;  /* 0x00000011ff1a7899 */ /* 0x000fe40008011604 */
[----:B------:R-:W-:Y:S01]  /*3dc0*/  R2UR UR8, R2 ;  /* 0x00000000020872ca */ /* 0x000fe200000e0000 */
[----:B------:R-:W-:Y:S02]  /*3dd0*/  ULOP3.LUT UR27, UR27, 0x6000, URZ, 0xc0, !UPT ;  /* 0x000060001b1b7892 */ /* 0x000fe4000f8ec0ff */
[----:B------:R-:W-:Y:S02]  /*3de0*/  ULOP3.LUT UR26, UR26, 0x6000, URZ, 0xc0, !UPT ;  /* 0x000060001a1a7892 */ /* 0x000fe4000f8ec0ff */
[----:B------:R-:W-:-:S02]  /*3df0*/  ULOP3.LUT UR27, UR27, 0x810, URZ, 0xfc, !UPT ;  /* 0x000008101b1b7892 */ /* 0x000fc4000f8efcff */
[----:B----4-:R-:W-:-:S12]  /*3e00*/  ULOP3.LUT UR26, UR26, 0x810, URZ, 0xfc, !UPT ;  /* 0x000008101a1a7892 */ /* 0x010fd8000f8efcff */
.L_x_83:
[C---:B------:R-:W-:Y:S02]  /*3e10*/  LEA R2, R13.reuse, UR10, 0x3 ;  /* 0x0000000a0d027c11 */ /* 0x040fe4000f8e18ff */
[----:B------:R-:W-:Y:S02]  /*3e20*/  SHF.L.U32 R3, R12, 0x1f, RZ ;  /* 0x0000001f0c037819 */ /* 0x000fe400000006ff */
[----:B------:R-:W-:Y:S02]  /*3e30*/  LEA R4, R13, UR10, 0x4 ;  /* 0x0000000a0d047c11 */ /* 0x000fe4000f8e20ff */
[----:B--2---:R-:W2:Y:S02]  /*3e40*/  SYNCS.PHASECHK.TRANS64.TRYWAIT P0, [R2+URZ+0x120], R3 ;  /* 0x00012003020075a7 */ /* 0x004ea400080011ff */
[----:B--2-4-:R-:W-:Y:S05]  /*3e50*/  @!P0 BRA `(.L_x_75) ;  /* 0x0000005000388947 */ /* 0x014fea0003800000 */
.L_x_172:
[----:B------:R-:W4:Y:S01]  /*3e60*/  LDS.128 R4, [R4+0x190] ;  /* 0x0001900004047984 */ /* 0x000f220000000c00 */
[----:B---3--:R-:W-:Y:S01]  /*3e70*/  ISETP.GE.AND P0, PT, R40, 0x1, PT ;  /* 0x000000012800780c */ /* 0x008fe20003f06270 */
[----:B--2---:R-:W-:Y:S01]  /*3e80*/  VIADD R2, R2, 0x130 ;  /* 0x0000013002027836 */ /* 0x004fe20000000000 */
[----:B------:R-:W-:Y:S01]  /*3e90*/  @!PT LDS RZ, [RZ] ;  /* 0x00000000fffff984 */ /* 0x000fe20000000800 */
[----:B------:R-:W-:Y:S01]  /*3ea0*/  @!PT LDS RZ, [RZ] ;  /* 0x00000000fffff984 */ /* 0x000fe20000000800 */
[----:B------:R-:W-:Y:S01]  /*3eb0*/  @!PT LDS RZ, [RZ] ;  /* 0x00000000fffff984 */ /* 0x000fe20000000800 */
[----:B------:R-:W-:Y:S01]  /*3ec0*/  @!PT LDS RZ, [RZ] ;  /* 0x00000000fffff984 */ /* 0x000fe20000000800 */
[----:B------:R2:W-:Y:S06]  /*3ed0*/  MEMBAR.ALL.CTA ;  /* 0x0000000000007992 */ /* 0x0005ec0000008000 */
[----:B--2---:R-:W2:Y:S01]  /*3ee0*/  FENCE.VIEW.ASYNC.S ;  /* 0x00000000000073c6 */ /* 0x004ea20000000000 */
[----:B------:R-:W-:-:S04]  /*3ef0*/  PRMT R2, RZ, 0x654, R2 ;  /* 0x00000654ff027816 */ /* 0x000fc80000000002 */
[----:B--2---:R2:W-:Y:S01]  /*3f00*/  SYNCS.ARRIVE.TRANS64.RED.A1T0 RZ, [R2+URZ], RZ ;  /* 0x000000ff02ff79a7 */ /* 0x0045e200081004ff */
[----:B----4-:R-:W-:-:S13]  /*3f10*/  LOP3.LUT P3, RZ, R6, 0x1, RZ, 0xc0, !PT ;  /* 0x0000000106ff7812 */ /* 0x010fda000786c0ff */
[----:B------:R-:W-:Y:S02]  /*3f20*/  @P3 MOV R10, R4 ;  /* 0x00000004000a3202 */ /* 0x000fe40000000f00 */
[----:B------:R-:W-:Y:S01]  /*3f30*/  @P3 LOP3.LUT R9, R5, 0xffff, RZ, 0xc0, !PT ;  /* 0x0000ffff05093812 */ /* 0x000fe200078ec0ff */
[----:B--2---:R-:W-:Y:S06]  /*3f40*/  @!P0 BRA `(.L_x_76) ;  /* 0x0000000000b88947 */ /* 0x004fec0003800000 */
[----:B------:R-:W1:Y:S01]  /*3f50*/  LDC.64 R4, c[0x0][0xf18] ;  /* 0x0003c600ff047b82 */ /* 0x000e620000000a00 */
[----:B------:R-:W-:-:S07]  /*3f60*/  ISETP.NE.AND P0, PT, R40, 0x1, PT ;  /* 0x000000012800780c */ /* 0x000fce0003f05270 */
[----:B------:R-:W2:Y:S08]  /*3f70*/  LDC.64 R6, c[0x0][0xf10] ;  /* 0x0003c400ff067b82 */ /* 0x000eb00000000a00 */
[----:B------:R-:W3:Y:S08]  /*3f80*/  LDC R15, c[0x0][0xf20] ;  /* 0x0003c800ff0f7b82 */ /* 0x000ef00000000800 */
[----:B------:R-:W4:Y:S01]  /*3f90*/  LDC R16, c[0x0][0xf0c] ;  /* 0x0003c300ff107b82 */ /* 0x000f220000000800 */
[----:B-1----:R-:W-:Y:S01]  /*3fa0*/  IMAD.HI.U32 R18, R0, R5, RZ ;  /* 0x0000000500127227 */ /* 0x002fe200078e00ff */
[----:B------:R-:W-:-:S03]  /*3fb0*/  ISETP.NE.AND P1, PT, R4, 0x1, PT ;  /* 0x000000010400780c */ /* 0x000fc60003f25270 */
[----:B------:R-:W-:-:S03]  /*3fc0*/  IMAD.HI.U32 R5, R9, R5, RZ ;  /* 0x0000000509057227 */ /* 0x000fc600078e00ff */
[----:B------:R-:W1:Y:S01]  /*3fd0*/  LDC.64 R2, c[0x0][0xf28] ;  /* 0x0003ca00ff027b82 */ /* 0x000e620000000a00 */
[----:B--2---:R-:W-:-:S04]  /*3fe0*/  IMAD.HI.U32 R19, R8, R6, RZ ;  /* 0x0000000608137227 */ /* 0x004fc800078e00ff */
[----:B------:R-:W-:Y:S01]  /*3ff0*/  IMAD.HI.U32 R20, R10, R6, RZ ;  /* 0x000000060a147227 */ /* 0x000fe200078e00ff */
[----:B------:R-:W-:Y:S02]  /*4000*/  SHF.R.U32.HI R19, RZ, R7, R19 ;  /* 0x00000007ff137219 */ /* 0x000fe40000011613 */
[-C--:B---3--:R-:W-:Y:S02]  /*4010*/  SHF.R.U32.HI R18, RZ, R15.reuse, R18 ;  /* 0x0000000fff127219 */ /* 0x088fe40000011612 */
[----:B------:R-:W-:Y:S02]  /*4020*/  SHF.R.U32.HI R5, RZ, R15, R5 ;  /* 0x0000000fff057219 */ /* 0x000fe40000011605 */
[----:B------:R-:W-:Y:S02]  /*4030*/  SEL R18, R0, R18, !P1 ;  /* 0x0000001200127207 */ /* 0x000fe40004800000 */
[----:B------:R-:W-:Y:S02]  /*4040*/  SHF.R.U32.HI R20, RZ, R7, R20 ;  /* 0x00000007ff147219 */ /* 0x000fe40000011614 */
[----:B----4-:R-:W-:-:S02]  /*4050*/  ISETP.NE.AND P2, PT, R16, 0x1, PT ;  /* 0x000000011000780c */ /* 0x010fc40003f45270 */
[----:B------:R-:W-:Y:S02]  /*4060*/  SEL R5, R9, R5, !P1 ;  /* 0x0000000509057207 */ /* 0x000fe40004800000 */
[----:B------:R-:W-:Y:S02]  /*4070*/  SEL R19, R8, R19, !P2 ;  /* 0x0000001308137207 */ /* 0x000fe40005000000 */
[----:B------:R-:W-:Y:S01]  /*4080*/  SEL R20, R10, R20, !P2 ;  /* 0x000000140a147207 */ /* 0x000fe20005000000 */
[----:B-1----:R-:W-:-:S04]  /*4090*/  IMAD.HI.U32 R17, R18, R2, RZ ;  /* 0x0000000212117227 */ /* 0x002fc800078e00ff */
        /* <DEDUP_REMOVED lines=25> */
.L_x_76:
[----:B------:R-:W2:Y:S02]  /*4230*/  LDCU UR5, c[0x0][0xf30] ;  /* 0x0001e600ff0577ac */ /* 0x000ea40008000800 */
[----:B--2---:R-:W-:-:S09]  /*4240*/  UISETP.NE.AND UP0, UPT, UR5, 0x1, UPT ;  /* 0x000000010500788c */ /* 0x004fd2000bf05270 */
[----:B------:R-:W-:Y:S05]  /*4250*/  BRA.U UP0, `(.L_x_77) ;  /* 0x0000000100387547 */ /* 0x000fea000b800000 */
[----:B------:R-:W2:Y:S08]  /*4260*/  LDC.64 R4, c[0x0][0xf10] ;  /* 0x0003c400ff047b82 */ /* 0x000eb00000000a00 */
[----:B------:R-:W3:Y:S08]  /*4270*/  LDC.64 R2, c[0x0][0xf18] ;  /* 0x0003c600ff027b82 */ /* 0x000ef00000000a00 */
[----:B------:R-:W4:Y:S08]  /*4280*/  LDC R7, c[0x0][0xf0c] ;  /* 0x0003c300ff077b82 */ /* 0x000f300000000800 */
[----:B------:R-:W1:Y:S01]  /*4290*/  LDC R6, c[0x0][0xf20] ;  /* 0x0003c800ff067b82 */ /* 0x000e620000000800 */
[----:B--2---:R-:W-:-:S05]  /*42a0*/  IMAD.HI.U32 R4, R10, R4, RZ ;  /* 0x000000040a047227 */ /* 0x004fca00078e00ff */
[----:B------:R-:W-:Y:S01]  /*42b0*/  SHF.R.U32.HI R4, RZ, R5, R4 ;  /* 0x00000005ff047219 */ /* 0x000fe20000011604 */
[----:B---3--:R-:W-:Y:S01]  /*42c0*/  IMAD.HI.U32 R3, R9, R3, RZ ;  /* 0x0000000309037227 */ /* 0x008fe200078e00ff */
[----:B------:R-:W-:Y:S02]  /*42d0*/  ISETP.NE.AND P0, PT, R2, 0x1, PT ;  /* 0x000000010200780c */ /* 0x000fe40003f05270 */
[----:B----4-:R-:W-:-:S04]  /*42e0*/  ISETP.NE.AND P1, PT, R7, 0x1, PT ;  /* 0x000000010700780c */ /* 0x010fc80003f25270 */
[----:B------:R-:W-:Y:S02]  /*42f0*/  SEL R4, R10, R4, !P1 ;  /* 0x000000040a047207 */ /* 0x000fe40004800000 */
[----:B-1----:R-:W-:-:S04]  /*4300*/  SHF.R.U32.HI R3, RZ, R6, R3 ;  /* 0x00000006ff037219 */ /* 0x002fc80000011603 */
[----:B------:R-:W-:-:S05]  /*4310*/  SEL R3, R9, R3, !P0 ;  /* 0x0000000309037207 */ /* 0x000fca0004000000 */
[----:B------:R-:W-:-:S04]  /*4320*/  IMAD.IADD R3, R4, 0x1, -R3 ;  /* 0x0000000104037824 */ /* 0x000fc800078e0a03 */
[----:B------:R-:W-:-:S07]  /*4330*/  IMAD R9, R3, R2, R9 ;  /* 0x0000000203097224 */ /* 0x000fce00078e0209 */
.L_x_77:
[----:B------:R-:W2:Y:S01]  /*4340*/  LDCU UR5, c[0x0][0x38c] ;  /* 0x00007180ff0577ac */ /* 0x000ea20008000800 */
[----:B------:R-:W-:Y:S02]  /*4350*/  PLOP3.LUT P1, PT, PT, PT, PT, 0x80, 0x8 ;  /* 0x000000000008781c */ /* 0x000fe40003f2f070 */
[----:B------:R-:W-:Y:S01]  /*4360*/  SHF.L.U32 R2, R14, 0x1f, RZ ;  /* 0x0000001f0e027819 */ /* 0x000fe200000006ff */
[----:B------:R-:W-:Y:S02]  /*4370*/  ULEA UR12, UR25, UR10, 0x3 ;  /* 0x0000000a190c7291 */ /* 0x000fe4000f8e18ff */
[----:B------:R-:W-:Y:S02]  /*4380*/  ULEA UR13, UR25, UR28, 0x6 ;  /* 0x0000001c190d7291 */ /* 0x000fe4000f8e30ff */
[----:B--2---:R-:W-:-:S06]  /*4390*/  UISETP.GE.AND UP0, UPT, UR5, 0x1, UPT ;  /* 0x000000010500788c */ /* 0x004fcc000bf06270 */
[----:B------:R-:W-:-:S05]  /*43a0*/  PLOP3.LUT P0, PT, PT, PT, UP0, 0x80, 0x8 ;  /* 0x000000000008781c */ /* 0x000fca0003f0f008 */
[----:B------:R-:W-:-:S08]  /*43b0*/  @UP0 ULEA UR5, UR24, UR10, 0x3 ;  /* 0x0000000a18050291 */ /* 0x000fd0000f8e18ff */
[----:B------:R-:W-:-:S04]  /*43c0*/  @P0 SHF.L.U32 R3, R11, 0x1f, RZ ;  /* 0x0000001f0b030819 */ /* 0x000fc800000006ff */
[----:B------:R2:W3:Y:S01]  /*43d0*/  @P0 SYNCS.PHASECHK.TRANS64.TRYWAIT P1, [UR5], R3 ;  /* 0x00000003ff0005a7 */ /* 0x0004e20008021105 */
[----:B------:R-:W4:Y:S01]  /*43e0*/  SYNCS.PHASECHK.TRANS64.TRYWAIT P0, [UR12+0x150], R2 ;  /* 0x00015002ff0075a7 */ /* 0x000f22000800110c */
[----:B--2---:R-:W-:-:S04]  /*43f0*/  LEA.HI R3, R24, R24, RZ, 0x1 ;  /* 0x0000001818037211 */ /* 0x004fc800078f08ff */
[----:B------:R-:W-:-:S05]  /*4400*/  LOP3.LUT R3, R3, 0x7ffffffe, RZ, 0xc0, !PT ;  /* 0x7ffffffe03037812 */ /* 0x000fca00078ec0ff */
[----:B------:R-:W-:-:S05]  /*4410*/  IMAD.IADD R3, R24, 0x1, -R3 ;  /* 0x0000000118037824 */ /* 0x000fca00078e0a03 */
[----:B------:R-:W-:-:S13]  /*4420*/  R2UR UR7, R3 ;  /* 0x00000000030772ca */ /* 0x000fda00000e0000 */
[----:B------:R-:W-:Y:S01]  /*4430*/  ULEA UR7, UR7, UR8, 0x1 ;  /* 0x0000000807077291 */ /* 0x000fe2000f8e08ff */
[----:B---34-:R-:W-:Y:S11]  /*4440*/  @!P0 BRA `(.L_x_78) ;  /* 0x0000004800d08947 */ /* 0x018ff60003800000 */
.L_x_174:
[----:B------:R-:W-:Y:S01]  /*4450*/  IADD3 R13, PT, PT, R13, 0x1, RZ ;  /* 0x000000010d0d7810 */ /* 0x000fe20007ffe0ff */
[----:B------:R-:W-:Y:S06]  /*4460*/  BRA.U !UP0, `(.L_x_79) ;  /* 0x0000000108f87547 */ /* 0x000fec000b800000 */
[----:B------:R-:W-:Y:S02]  /*4470*/  UIADD3 UR5, UPT, UPT, UR7, 0x4, URZ ;  /* 0x0000000407057890 */ /* 0x000fe4000fffe0ff */
[----:B------:R-:W-:Y:S02]  /*4480*/  USHF.R.U32.HI UR32, URZ, 0x1a, UR7 ;  /* 0x0000001aff207899 */ /* 0x000fe40008011607 */
[----:B------:R-:W-:Y:S02]  /*4490*/  USHF.R.U32.HI UR30, URZ, 0x1a, UR5 ;  /* 0x0000001aff1e7899 */ /* 0x000fe40008011605 */
[----:B------:R-:W-:Y:S02]  /*44a0*/  ULOP3.LUT UR32, UR32, 0x30, URZ, 0xc0, !UPT ;  /* 0x0000003020207892 */ /* 0x000fe4000f8ec0ff */
[----:B------:R-:W-:Y:S02]  /*44b0*/  ULOP3.LUT UR30, UR30, 0x30, URZ, 0xc0, !UPT ;  /* 0x000000301e1e7892 */ /* 0x000fe4000f8ec0ff */
[----:B------:R-:W-:-:S02]  /*44c0*/  ULOP3.LUT UR32, UR32, 0x480, URZ, 0xfc, !UPT ;  /* 0x0000048020207892 */ /* 0x000fc4000f8efcff */
[----:B------:R-:W-:Y:S02]  /*44d0*/  ULOP3.LUT UR30, UR30, 0x480, URZ, 0xfc, !UPT ;  /* 0x000004801e1e7892 */ /* 0x000fe4000f8efcff */
[----:B------:R-:W-:Y:S02]  /*44e0*/  UPRMT UR33, UR32, 0x5410, UR27 ;  /* 0x0000541020217896 */ /* 0x000fe4000800001b */
[----:B------:R-:W-:Y:S01]  /*44f0*/  UPRMT UR31, UR30, 0x5410, UR26 ;  /* 0x000054101e1f7896 */ /* 0x000fe2000800001a */
[----:B------:R-:W-:Y:S01]  /*4500*/  UMOV UR23, URZ ;  /* 0x000000ff00177c82 */ /* 0x000fe20008000000 */
[----:B------:R-:W-:Y:S01]  /*4510*/  UMOV UR22, UR15 ;  /* 0x0000000f00167c82 */ /* 0x000fe20008000000 */
[----:B------:R-:W-:Y:S01]  /*4520*/  UMOV UR21, UR9 ;  /* 0x0000000900157c82 */ /* 0x000fe20008000000 */
[----:B------:R-:W-:Y:S01]  /*4530*/  UMOV UR20, UR24 ;  /* 0x0000001800147c82 */ /* 0x000fe20008000000 */
[----:B------:R-:W-:Y:S01]  /*4540*/  UMOV UR32, URZ ;  /* 0x000000ff00207c82 */ /* 0x000fe20008000000 */
[----:B------:R-:W-:-:S06]  /*4550*/  UMOV UR30, URZ ;  /* 0x000000ff001e7c82 */ /* 0x000fcc0008000000 */
.L_x_82:
[----:B------:R-:W-:Y:S02]  /*4560*/  UIADD3 UR22, UPT, UPT, UR22, 0x1, URZ ;  /* 0x0000000116167890 */ /* 0x000fe4000fffe0ff */
[----:B---3--:R-:W-:Y:S02]  /*4570*/  ULEA UR11, UR20, UR10, 0x3 ;  /* 0x0000000a140b7291 */ /* 0x008fe4000f8e18ff */
[----:B------:R-:W-:Y:S01]  /*4580*/  UISETP.NE.AND UP0, UPT, UR22, URZ, UPT ;  /* 0x000000ff1600728c */ /* 0x000fe2000bf05270 */
[----:B----4-:R-:W-:Y:S10]  /*4590*/  @P1 BRA `(.L_x_80) ;  /* 0x00000000000c1947 */ /* 0x010ff40003800000 */
[----:B--2---:R-:W-:Y:S04]  /*45a0*/  SHF.L.U32 R3, R11, 0x1f, RZ ;  /* 0x0000001f0b037819 */ /* 0x004fe800000006ff */
[----:B------:R-:W2:Y:S02]  /*45b0*/  SYNCS.PHASECHK.TRANS64.TRYWAIT P0, [UR11], R3 ;  /* 0x00000003ff0075a7 */ /* 0x000ea4000800110b */
[----:B--2---:R-:W-:Y:S05]  /*45c0*/  @!P0 BRA `(.L_x_81) ;  /* 0x0000004800888947 */ /* 0x004fea0003800000 */
.L_x_80:
[----:B------:R-:W-:Y:S01]  /*45d0*/  UISETP.NE.AND UP1, UPT, UR21, 0x1, UPT ;  /* 0x000000011500788c */ /* 0x000fe2000bf25270 */
[----:B------:R-:W-:Y:S01]  /*45e0*/  PLOP3.LUT P1, PT, PT, PT, PT, 0x80, 0x8 ;  /* 0x000000000008781c */ /* 0x000fe20003f2f070 */
[----:B------:R-:W-:Y:S02]  /*45f0*/  UIADD3 UR24, UPT, UPT, UR20, 0x1, URZ ;  /* 0x0000000114187890 */ /* 0x000fe4000fffe0ff */
[----:B------:R-:W-:Y:S02]  /*4600*/  ULEA UR38, UR20, UR18, 0x6 ;  /* 0x0000001214267291 */ /* 0x000fe4000f8e30ff */
[----:B------:R-:W-:Y:S01]  /*4610*/  UISETP.NE.AND UP2, UPT, UR24, 0xe, UPT ;  /* 0x0000000e1800788c */ /* 0x000fe2000bf45270 */
[----:B------:R-:W-:Y:S01]  /*4620*/  PLOP3.LUT P0, PT, PT, PT, UP1, 0x80, 0x8 ;  /* 0x000000000008781c */ /* 0x000fe20003f0f018 */
[----:B------:R-:W-:Y:S02]  /*4630*/  ULEA UR36, UR20, UR19, 0x6 ;  /* 0x0000001314247291 */ /* 0x000fe4000f8e30ff */
[----:B------:R-:W-:Y:S02]  /*4640*/  USEL UR34, URZ, 0x1, UP2 ;  /* 0x00000001ff227887 */ /* 0x000fe40009000000 */
[----:B------:R-:W-:Y:S02]  /*4650*/  USEL UR24, UR24, URZ, UP2 ;  /* 0x000000ff18187287 */ /* 0x000fe40009000000 */
[----:B------:R-:W-:Y:S02]  /*4660*/  ULEA UR40, UR20, UR16, 0x9 ;  /* 0x0000001014287291 */ /* 0x000fe4000f8e48ff */
[----:B------:R-:W-:Y:S01]  /*4670*/  @UP1 ULEA UR29, UR24, UR10, 0x3 ;  /* 0x0000000a181d1291 */ /* 0x000fe2000f8e18ff */
[----:B------:R-:W-:Y:S01]  /*4680*/  LOP3.LUT R11, R11, UR34, RZ, 0x3c, !PT ;  /* 0x000000220b0b7c12 */ /* 0x000fe2000f8e3cff */
[----:B------:R-:W-:Y:S02]  /*4690*/  ULEA UR34, UR20, UR17, 0x8 ;  /* 0x0000001114227291 */ /* 0x000fe4000f8e40ff */
[----:B------:R-:W-:Y:S01]  /*46a0*/  UIADD3 UR48, UPT, UPT, UR38, 0x20, URZ ;  /* 0x0000002026307890 */ /* 0x000fe2000fffe0ff */
[----:B--2---:R-:W-:Y:S01]  /*46b0*/  @P0 SHF.L.U32 R2, R11, 0x1f, RZ ;  /* 0x0000001f0b020819 */ /* 0x004fe200000006ff */
[----:B------:R-:W-:Y:S02]  /*46c0*/  UISETP.NE.U32.AND UP1, UPT, UR23, URZ, UPT ;  /* 0x000000ff1700728c */ /* 0x000fe4000bf25070 */
[----:B------:R-:W-:Y:S01]  /*46d0*/  UIADD3 UR46, UPT, UPT, UR36, 0x20, URZ ;  /* 0x00000020242e7890 */ /* 0x000fe2000fffe0ff */
[----:B------:R3:W4:Y:S01]  /*46e0*/  @P0 SYNCS.PHASECHK.TRANS64.TRYWAIT P1, [UR29], R2 ;  /* 0x00000002ff0005a7 */ /* 0x000722000802111d */
[----:B------:R-:W-:Y:S02]  /*46f0*/  UIADD3 UR44, UPT, UPT, UR34, 0x2, URZ ;  /* 0x00000002222c7890 */ /* 0x000fe4000fffe0ff */
[----:B------:R-:W-:Y:S02]  /*4700*/  UIADD3 UR42, UPT, UPT, UR40, 0x2, URZ ;  /* 0x00000002282a7890 */ /* 0x000fe4000fffe0ff */
[----:B------:R-:W-:Y:S02]  /*4710*/  UIADD3 UR11, UPT, UPT, UR11, 0x70, URZ ;  /* 0x000000700b0b7890 */ /* 0x000fe4000fffe0ff */
[----:B------:R-:W-:Y:S01]  /*4720*/  UIADD3 UR21, UPT, UPT, UR21, -0x1, URZ ;  /* 0xffffffff15157890 */ /* 0x000fe2000fffe0ff */
[----:B------:R-:W-:Y:S01]  /*4730*/  UMOV UR39, 0x4008 ;  /* 0x0000400800277882 */ /* 0x000fe20000000000 */
[----:B------:R-:W-:Y:S01]  /*4740*/  UMOV UR49, 0x4008 ;  /* 0x0000400800317882 */ /* 0x000fe20000000000 */
[----:B------:R3:W-:Y:S01]  /*4750*/  UTCCP.T.S.4x32dp128bit tmem[UR28+0x80], gdesc[UR38] ;  /* 0x000080261c0079e7 */ /* 0x0007e20009100000 */
[----:B------:R3:W-:Y:S01]  /*4760*/  UTCCP.T.S.4x32dp128bit tmem[UR28+0x84], gdesc[UR48] ;  /* 0x000084301c0079e7 */ /* 0x0007e20009100000 */
[----:B------:R-:W-:Y:S01]  /*4770*/  UMOV UR37, 0x4008 ;  /* 0x0000400800257882 */ /* 0x000fe20000000000 */
[----:B------:R-:W-:Y:S01]  /*4780*/  UMOV UR47, 0x4008 ;  /* 0x00004008002f7882 */ /* 0x000fe20000000000 */
[----:B------:R3:W-:Y:S01]  /*4790*/  UTCCP.T.S.4x32dp128bit tmem[UR28+0x88], gdesc[UR36] ;  /* 0x000088241c0079e7 */ /* 0x0007e20009100000 */
[----:B------:R3:W-:Y:S01]  /*47a0*/  UTCCP.T.S.4x32dp128bit tmem[UR28+0x8c], gdesc[UR46] ;  /* 0x00008c2e1c0079e7 */ /* 0x0007e20009100000 */
[----:B------:R-:W-:Y:S01]  /*47b0*/  UMOV UR35, 0x80004020 ;  /* 0x8000402000237882 */ /* 0x000fe20000000000 */
[----:B------:R-:W-:Y:S01]  /*47c0*/  UMOV UR41, 0x80004020 ;  /* 0x8000402000297882 */ /* 0x000fe20000000000 */
[----:B------:R-:W-:Y:S01]  /*47d0*/  UMOV UR45, 0x80004020 ;  /* 0x80004020002d7882 */ /* 0x000fe20000000000 */
[----:B------:R3:W-:Y:S01]  /*47e0*/  UTCOMMA.4X gdesc[UR40], gdesc[UR34], tmem[UR13], tmem[UR32], idesc[UR33], tmem[UR6], UP1 ;  /* 0x80062022280075ea */ /* 0x0007e2000880000d */
[----:B------:R-:W-:Y:S01]  /*47f0*/  UMOV UR43, 0x80004020 ;  /* 0x80004020002b7882 */ /* 0x000fe20000000000 */
[----:B------:R-:W-:Y:S01]  /*4800*/  UMOV UR23, 0x1 ;  /* 0x0000000100177882 */ /* 0x000fe20000000000 */
[----:B------:R3:W-:Y:S01]  /*4810*/  UTCOMMA.4X gdesc[UR42], gdesc[UR44], tmem[UR13], tmem[UR30], idesc[UR31], tmem[UR4], UPT ;  /* 0x80041e2c2a0075ea */ /* 0x0007e2000b80000d */
[----:B------:R3:W-:Y:S01]  /*4820*/  UTCBAR.MULTICAST [UR11], URZ, UR14 ;  /* 0x000000ff0b0073e9 */ /* 0x0007e2000800080e */
[----:B------:R-:W-:Y:S01]  /*4830*/  UMOV UR20, UR24 ;  /* 0x0000001800147c82 */ /* 0x000fe20008000000 */
[----:B------:R-:W-:Y:S05]  /*4840*/  BRA.U UP0, `(.L_x_82) ;  /* 0xfffffffd00447547 */ /* 0x000fea000b83ffff */
.L_x_79:
[----:B------:R-:W-:Y:S01]  /*4850*/  UIADD3 UR25, UPT, UPT, UR25, 0x1, URZ ;  /* 0x0000000119197890 */ /* 0x000fe2000fffe0ff */
[----:B------:R-:W-:Y:S01]  /*4860*/  ISETP.NE.AND P0, PT, R13, 0x2, PT ;  /* 0x000000020d00780c */ /* 0x000fe20003f05270 */
[----:B------:R-:W-:Y:S01]  /*4870*/  UIADD3 UR12, UPT, UPT, UR12, 0x140, URZ ;  /* 0x000001400c0c7890 */ /* 0x000fe2000fffe0ff */
[----:B------:R-:W-:Y:S01]  /*4880*/  IMAD.IADD R24, R9, 0x1, R86 ;  /* 0x0000000109187824 */ /* 0x000fe200078e0256 */
[----:B------:R-:W-:Y:S01]  /*4890*/  UISETP.NE.AND UP0, UPT, UR25, 0x2, UPT ;  /* 0x000000021900788c */ /* 0x000fe2000bf05270 */
[----:B--23--:R-:W-:Y:S02]  /*48a0*/  SEL R2, RZ, 0x1, P0 ;  /* 0x00000001ff027807 */ /* 0x00cfe40000000000 */
[----:B------:R-:W-:Y:S01]  /*48b0*/  SEL R13, R13, RZ, P0 ;  /* 0x000000ff0d0d7207 */ /* 0x000fe20000000000 */
[----:B------:R-:W-:Y:S01]  /*48c0*/  USEL UR5, URZ, 0x1, UP0 ;  /* 0x00000001ff057887 */ /* 0x000fe20008000000 */
[----:B------:R-:W-:Y:S01]  /*48d0*/  LOP3.LUT R12, R12, R2, RZ, 0x3c, !PT ;  /* 0x000000020c0c7212 */ /* 0x000fe200078e3cff */
[----:B------:R-:W-:Y:S01]  /*48e0*/  USEL UR25, UR25, URZ, UP0 ;  /* 0x000000ff19197287 */ /* 0x000fe20008000000 */
[----:B------:R2:W-:Y:S03]  /*48f0*/  UTCBAR [UR12], URZ ;  /* 0x000000ff0c0073e9 */ /* 0x0005e600080000ff */
[----:B------:R-:W-:Y:S01]  /*4900*/  LOP3.LUT R14, R14, UR5, RZ, 0x3c, !PT ;  /* 0x000000050e0e7c12 */ /* 0x000fe2000f8e3cff */
[----:B------:R-:W-:Y:S07]  /*4910*/  @P3 BRA `(.L_x_83) ;  /* 0xfffffff4003c3947 */ /* 0x000fee000383ffff */
[----:B------:R-:W3:Y:S01]  /*4920*/  S2UR UR4, SR_CgaCtaId ;  /* 0x00000000000479c3 */ /* 0x000ee20000008800 */
[----:B------:R-:W-:Y:S01]  /*4930*/  ELECT P0, URZ, PT ;  /* 0x0000000000ff782f */ /* 0x000fe20003800000 */
[----:B-1----:R-:W-:Y:S01]  /*4940*/  IMAD.MOV.U32 R0, RZ, RZ, 0x1 ;  /* 0x00000001ff007424 */ /* 0x002fe200078e00ff */
[----:B------:R-:W-:Y:S01]  /*4950*/  UIADD3 UR10, UPT, UPT, UR10, 0x150, URZ ;  /* 0x000001500a0a7890 */ /* 0x000fe2000fffe0ff */
[----:B------:R-:W-:Y:S01]  /*4960*/  SHF.L.U32 R2, R14, 0x1f, RZ ;  /* 0x0000001f0e027819 */ /* 0x000fe200000006ff */
[----:B------:R-:W-:-:S03]  /*4970*/  UMOV UR5, 0x40 ;  /* 0x0000004000057882 */ /* 0x000fc60000000000 */
[----:B------:R-:W-:Y:S01]  /*4980*/  UVIRTCOUNT.DEALLOC.SMPOOL 0x80 ;  /* 0x000000800000784c */ /* 0x000fe20000000000 */
[----:B---3--:R-:W-:Y:S02]  /*4990*/  ULEA UR4, UR4, UR5, 0x18 ;  /* 0x0000000504047291 */ /* 0x008fe4000f8ec0ff */
[----:B------:R-:W-:-:S07]  /*49a0*/  ULEA UR5, UR25, UR10, 0x3 ;  /* 0x0000000a19057291 */ /* 0x000fce000f8e18ff */
[----:B------:R1:W-:Y:S02]  /*49b0*/  @P0 STS.U8 [UR4+0x1c], R0 ;  /* 0x00001c00ff000988 */ /* 0x0003e40008000004 */
[----:B------:R-:W3:Y:S02]  /*49c0*/  SYNCS.PHASECHK.TRANS64.TRYWAIT P0, [UR5], R2 ;  /* 0x00000002ff0075a7 */ /* 0x000ee40008001105 */
[----:B-1-3--:R-:W-:Y:S05]  /*49d0*/  @!P0 BRA `(.L_x_84) ;  /* 0x00000044009c8947 */ /* 0x00afea0003800000 */
.L_x_177:
        /* <DEDUP_REMOVED lines=9> */
.L_x_179:
[----:B------:R-:W-:Y:S01]  /*4a70*/  NOP ;  /* 0x0000000000007918 */ /* 0x000fe20000000000 */
[----:B-1----:R-:W1:Y:S01]  /*4a80*/  LDS R0, [UR4+0x14] ;  /* 0x00001404ff007984 */ /* 0x002e620008000800 */
[----:B------:R-:W-:Y:S01]  /*4a90*/  ULOP3.LUT UR6, UR28, 0xffff, URZ, 0xc0, !UPT ;  /* 0x0000ffff1c067892 */ /* 0x000fe2000f8ec0ff */
[----:B------:R-:W-:Y:S01]  /*4aa0*/  UMOV UR8, 0xffff ;  /* 0x0000ffff00087882 */ /* 0x000fe20000000000 */
[----:B------:R-:W-:Y:S02]  /*4ab0*/  UMOV UR5, 0x1 ;  /* 0x0000000100057882 */ /* 0x000fe40000000000 */
[----:B------:R-:W-:-:S04]  /*4ac0*/  USHF.R.U32.HI UR6, URZ, 0x5, UR6 ;  /* 0x00000005ff067899 */ /* 0x000fc80008011606 */
[----:B------:R-:W-:Y:S02]  /*4ad0*/  USHF.L.U32 UR8, UR8, UR6, URZ ;  /* 0x0000000608087299 */ /* 0x000fe400080006ff */
[----:B------:R-:W-:-:S04]  /*4ae0*/  USHF.L.U32 UR5, UR5, UR6, URZ ;  /* 0x0000000605057299 */ /* 0x000fc800080006ff */
[----:B-1----:R-:W-:-:S04]  /*4af0*/  LOP3.LUT R0, R0, UR8, RZ, 0xc0, !PT ;  /* 0x0000000800007c12 */ /* 0x002fc8000f8ec0ff */
[----:B------:R-:W-:-:S13]  /*4b00*/  ISETP.NE.AND P0, PT, R0, UR8, PT ;  /* 0x0000000800007c0c */ /* 0x000fda000bf05270 */
[----:B------:R-:W-:Y:S05]  /*4b10*/  @P0 BRA `(.L_x_86) ;  /* 0x0000000000580947 */ /* 0x000fea0003800000 */
[----:B------:R-:W1:Y:S02]  /*4b20*/  LDS R0, [UR4+0x18] ;  /* 0x00001804ff007984 */ /* 0x000e640008000800 */
[----:B-1----:R-:W-:-:S04]  /*4b30*/  LOP3.LUT R0, R0, UR5, RZ, 0xc0, !PT ;  /* 0x0000000500007c12 */ /* 0x002fc8000f8ec0ff */
[----:B------:R-:W-:-:S13]  /*4b40*/  ISETP.NE.AND P0, PT, R0, UR5, PT ;  /* 0x0000000500007c0c */ /* 0x000fda000bf05270 */
[----:B------:R-:W-:Y:S05]  /*4b50*/  @P0 BRA `(.L_x_87) ;  /* 0x00000000003c0947 */ /* 0x000fea0003800000 */
[----:B------:R-:W1:Y:S01]  /*4b60*/  S2R R2, SR_LANEID ;  /* 0x0000000000027919 */ /* 0x000e620000000000 */
[----:B------:R-:W-:Y:S01]  /*4b70*/  ULOP3.LUT UR8, URZ, UR8, URZ, 0x33, !UPT ;  /* 0x00000008ff087292 */ /* 0x000fe2000f8e33ff */
[----:B------:R-:W-:Y:S02]  /*4b80*/  VOTEU.ANY UR7, UPT, PT ;  /* 0x0000000000077886 */ /* 0x000fe400038e0100 */
[----:B------:R-:W-:-:S03]  /*4b90*/  UFLO.U32 UR7, UR7 ;  /* 0x00000007000772bd */ /* 0x000fc600080e0000 */
[----:B------:R-:W-:-:S04]  /*4ba0*/  IMAD.U32 R0, RZ, RZ, UR8 ;  /* 0x00000008ff007e24 */ /* 0x000fc8000f8e00ff */
[----:B------:R3:W2:Y:S02]  /*4bb0*/  REDUX UR6, R0 ;  /* 0x00000000000673c4 */ /* 0x0006a40000000000 */
[----:B------:R1:W-:Y:S02]  /*4bc0*/  UTCATOMSWS.AND URZ, UR8 ;  /* 0x0000000800ff79e3 */ /* 0x0003e40008000000 */
[----:B-1----:R-:W-:Y:S02]  /*4bd0*/  ISETP.EQ.U32.AND P0, PT, R2, UR7, PT ;  /* 0x0000000702007c0c */ /* 0x002fe4000bf02070 */
[----:B---3--:R-:W-:Y:S02]  /*4be0*/  LOP3.LUT R0, RZ, UR5, RZ, 0x33, !PT ;  /* 0x00000005ff007c12 */ /* 0x008fe4000f8e33ff */
[----:B--2---:R-:W-:Y:S02]  /*4bf0*/  MOV R2, UR6 ;  /* 0x0000000600027c02 */ /* 0x004fe40008000f00 */
[----:B------:R-:W1:Y:S07]  /*4c00*/  REDUX UR5, R0 ;  /* 0x00000000000573c4 */ /* 0x000e6e0000000000 */
[----:B------:R2:W-:Y:S01]  /*4c10*/  @P0 ATOMS.AND RZ, [UR4+0x14], R2 ;  /* 0x00001402ffff098c */ /* 0x0005e2000a800004 */
[----:B-1----:R-:W-:-:S05]  /*4c20*/  IMAD.U32 R0, RZ, RZ, UR5 ;  /* 0x00000005ff007e24 */ /* 0x002fca000f8e00ff */
[----:B------:R2:W-:Y:S01]  /*4c30*/  @P0 ATOMS.AND RZ, [UR4+0x18], R0 ;  /* 0x00001800ffff098c */ /* 0x0005e2000a800004 */
[----:B------:R-:W-:Y:S05]  /*4c40*/  BRA `(.L_x_88) ;  /* 0x0000000000147947 */ /* 0x000fea0003800000 */
.L_x_87:
[----:B------:R-:W-:Y:S02]  /*4c50*/  MOV R2, 0x4c70 ;  /* 0x00004c7000027802 */ /* 0x000fe40000000f00 */
[----:B--2-45:R-:W-:Y:S05]  /*4c60*/  CALL.REL.NOINC `($__internal_0_$__cuda_sm10x_tcgen05_guardrail_trap_col_being_dealloced_not_returned_by_alloc) ;  /* 0x0000004800047944 */ /* 0x034fea0003c00000 */
[----:B------:R-:W-:Y:S05]  /*4c70*/  BRA `(.L_x_88) ;  /* 0x0000000000087947 */ /* 0x000fea0003800000 */
.L_x_86:
[----:B------:R-:W-:Y:S02]  /*4c80*/  MOV R2, 0x4ca0 ;  /* 0x00004ca000027802 */ /* 0x000fe40000000f00 */
[----:B--2-45:R-:W-:Y:S05]  /*4c90*/  CALL.REL.NOINC `($__internal_2_$__cuda_sm10x_tcgen05_guardrail_trap_unallocated_columns_being_dealloced) ;  /* 0x0000004800107944 */ /* 0x034fea0003c00000 */
.L_x_88:
[----:B------:R-:W-:Y:S01]  /*4ca0*/  NOP ;  /* 0x0000000000007918 */ /* 0x000fe20000000000 */
[----:B------:R-:W-:Y:S05]  /*4cb0*/  EXIT ;  /* 0x000000000000794d */ /* 0x000fea0003800000 */
.L_x_70:
[----:B------:R-:W-:-:S09]  /*4cc0*/  UISETP.NE.OR UP4, UPT, UR7, 0x3, !UP4 ;  /* 0x000000030700788c */ /* 0x000fd2000e785670 */
[----:B------:R-:W-:Y:S05]  /*4cd0*/  BRA.U UP4, `(.L_x_89) ;  /* 0x0000000d049c7547 */ /* 0x000fea000b800000 */
[----:B------:R-:W1:Y:S01]  /*4ce0*/  LDC R0, c[0x0][0xf30] ;  /* 0x0003cc00ff007b82 */ /* 0x000e620000000800 */
[----:B------:R-:W-:Y:S01]  /*4cf0*/  IMAD.MOV.U32 R34, RZ, RZ, 0x1 ;  /* 0x00000001ff227424 */ /* 0x000fe200078e00ff */
[----:B------:R-:W-:Y:S01]  /*4d00*/  CS2R R30, SRZ ;  /* 0x00000000001e7805 */ /* 0x000fe2000001ff00 */
[----:B------:R-:W-:Y:S01]  /*4d10*/  IMAD.MOV.U32 R28, RZ, RZ, 0x2000 ;  /* 0x00002000ff1c7424 */ /* 0x000fe200078e00ff */
[----:B------:R-:W-:Y:S01]  /*4d20*/  UMOV UR4, 0x400 ;  /* 0x0000040000047882 */ /* 0x000fe20000000000 */
[----:B------:R-:W-:Y:S02]  /*4d30*/  UPLOP3.LUT UP0, UPT, UPT, UPT, UPT, 0x40, 0x4 ;  /* 0x000000000004789c */ /* 0x000fe40003f0e870 */
[----:B------:R-:W-:Y:S01]  /*4d40*/  ULEA UR4, UR37, UR4, 0x18 ;  /* 0x0000000425047291 */ /* 0x000fe2000f8ec0ff */
[----:B------:R-:W2:Y:S01]  /*4d50*/  LDC R27, c[0x0][0x370] ;  /* 0x0000dc00ff1b7b82 */ /* 0x000ea20000000800 */
[----:B------:R-:W-:-:S07]  /*4d60*/  UMOV UR8, URZ ;  /* 0x000000ff00087c82 */ /* 0x000fce0008000000 */
[----:B------:R-:W4:Y:S08]  /*4d70*/  LDC R3, c[0x0][0xf0c] ;  /* 0x0003c300ff037b82 */ /* 0x000f300000000800 */
[----:B------:R-:W2:Y:S01]  /*4d80*/  LDC R25, c[0x0][0xf20] ;  /* 0x0003c800ff197b82 */ /* 0x000ea20000000800 */
[----:B-1----:R-:W-:-:S07]  /*4d90*/  ISETP.NE.AND P1, PT, R0, 0x1, PT ;  /* 0x000000010000780c */ /* 0x002fce0003f25270 */
[----:B------:R-:W1:Y:S08]  /*4da0*/  LDC.64 R32, c[0x0][0x348] ;  /* 0x0000d200ff207b82 */ /* 0x000e700000000a00 */
[----:B------:R-:W1:Y:S08]  /*4db0*/  LDC.64 R18, c[0x0][0xf10] ;  /* 0x0003c400ff127b82 */ /* 0x000e700000000a00 */
[----:B------:R-:W1:Y:S08]  /*4dc0*/  LDC.64 R6, c[0x0][0xf18] ;  /* 0x0003c600ff067b82 */ /* 0x000e700000000a00 */
[----:B------:R-:W1:Y:S08]  /*4dd0*/  LDC.64 R14, c[0x0][0xc88] ;  /* 0x00032200ff0e7b82 */ /* 0x000e700000000a00 */
[----:B------:R-:W1:Y:S08]  /*4de0*/  LDC.64 R4, c[0x0][0xf28] ;  /* 0x0003ca00ff047b82 */ /* 0x000e700000000a00 */
[----:B------:R-:W1:Y:S08]  /*4df0*/  LDC.64 R16, c[0x0][0xc90] ;  /* 0x00032400ff107b82 */ /* 0x000e700000000a00 */
[----:B--2-4-:R-:W1:Y:S02]  /*4e00*/  LDC R26, c[0x0][0x374] ;  /* 0x0000dd00ff1a7b82 */ /* 0x014e640000000800 */
.L_x_98:
[C---:B------:R-:W-:Y:S02]  /*4e10*/  LEA R0, R31.reuse, UR4, 0x3 ;  /* 0x000000041f007c11 */ /* 0x040fe4000f8e18ff */
[----:B------:R-:W-:Y:S02]  /*4e20*/  SHF.L.U32 R2, R30, 0x1f, RZ ;  /* 0x0000001f1e027819 */ /* 0x000fe400000006ff */
[----:B------:R-:W-:Y:S02]  /*4e30*/  LEA R20, R31, UR4, 0x4 ;  /* 0x000000041f147c11 */ /* 0x000fe4000f8e20ff */
[----:B--2---:R-:W2:Y:S02]  /*4e40*/  SYNCS.PHASECHK.TRANS64.TRYWAIT P0, [R0+URZ+0x120], R2 ;  /* 0x00012002000075a7 */ /* 0x004ea400080011ff */
[----:B--2---:R-:W-:Y:S05]  /*4e50*/  @!P0 BRA `(.L_x_90) ;  /* 0x0000004000ac8947 */ /* 0x004fea0003800000 */
.L_x_180:
[----:B---3--:R-:W-:Y:S01]  /*4e60*/  ISETP.GE.AND P0, PT, R40, 0x1, PT ;  /* 0x000000012800780c */ /* 0x008fe20003f06270 */
[----:B------:R-:W3:Y:S01]  /*4e70*/  LDS.128 R20, [R20+0x190] ;  /* 0x0001900014147984 */ /* 0x000ee20000000c00 */
[----:B--2---:R-:W-:Y:S01]  /*4e80*/  VIADD R0, R0, 0x130 ;  /* 0x0000013000007836 */ /* 0x004fe20000000000 */
[----:B------:R-:W-:Y:S01]  /*4e90*/  @!PT LDS RZ, [RZ] ;  /* 0x00000000fffff984 */ /* 0x000fe20000000800 */
[----:B------:R-:W-:Y:S01]  /*4ea0*/  @!PT LDS RZ, [RZ] ;  /* 0x00000000fffff984 */ /* 0x000fe20000000800 */
[----:B------:R-:W-:Y:S01]  /*4eb0*/  @!PT LDS RZ, [RZ] ;  /* 0x00000000fffff984 */ /* 0x000fe20000000800 */
[----:B------:R-:W-:Y:S01]  /*4ec0*/  @!PT LDS RZ, [RZ] ;  /* 0x00000000fffff984 */ /* 0x000fe20000000800 */
[----:B------:R2:W-:Y:S06]  /*4ed0*/  MEMBAR.ALL.CTA ;  /* 0x0000000000007992 */ /* 0x0005ec0000008000 */
[----:B--2---:R-:W2:Y:S01]  /*4ee0*/  FENCE.VIEW.ASYNC.S ;  /* 0x00000000000073c6 */ /* 0x004ea20000000000 */
[----:B------:R-:W-:Y:S04]  /*4ef0*/  PRMT R0, RZ, 0x654, R0 ;  /* 0x00000654ff007816 */ /* 0x000fe80000000000 */
[----:B--2---:R2:W-:Y:S01]  /*4f00*/  SYNCS.ARRIVE.TRANS64.RED.A1T0 RZ, [R0+URZ], RZ ;  /* 0x000000ff00ff79a7 */ /* 0x0045e200081004ff */
[----:B---3--:R-:W-:Y:S11]  /*4f10*/  LOP3.LUT P3, RZ, R22, 0x1, RZ, 0xc0, !PT ;  /* 0x0000000116ff7812 */ /* 0x008ff6000786c0ff */
[----:B------:R-:W-:Y:S02]  /*4f20*/  @!UPT UIADD3 URZ, UPT, UPT, URZ, URZ, URZ ;  /* 0x000000fffffff290 */ /* 0x000fe4000fffe0ff */
[----:B------:R-:W-:Y:S02]  /*4f30*/  @P3 MOV R11, R20 ;  /* 0x00000014000b3202 */ /* 0x000fe40000000f00 */
[----:B------:R-:W-:Y:S01]  /*4f40*/  @P3 LOP3.LUT R10, R21, 0xffff, RZ, 0xc0, !PT ;  /* 0x0000ffff150a3812 */ /* 0x000fe200078ec0ff */
[----:B--2---:R-:W-:Y:S06]  /*4f50*/  @!P0 BRA `(.L_x_91) ;  /* 0x0000000000a48947 */ /* 0x004fec0003800000 */
[----:B-1----:R-:W-:Y:S01]  /*4f60*/  IMAD.HI.U32 R0, R26, R7, RZ ;  /* 0x000000071a007227 */ /* 0x002fe200078e00ff */
[----:B------:R-:W-:Y:S02]  /*4f70*/  ISETP.NE.AND P0, PT, R6, 0x1, PT ;  /* 0x000000010600780c */ /* 0x000fe40003f05270 */
[----:B------:R-:W-:Y:S01]  /*4f80*/  ISETP.NE.AND P2, PT, R40, 0x1, PT ;  /* 0x000000012800780c */ /* 0x000fe20003f45270 */
[----:B------:R-:W-:Y:S01]  /*4f90*/  IMAD.HI.U32 R9, R27, R18, RZ ;  /* 0x000000121b097227 */ /* 0x000fe200078e00ff */
[----:B------:R-:W-:Y:S02]  /*4fa0*/  SHF.R.U32.HI R0, RZ, R25, R0 ;  /* 0x00000019ff007219 */ /* 0x000fe40000011600 */
[----:B------:R-:W-:Y:S01]  /*4fb0*/  ISETP.NE.AND P4, PT, R3, 0x1, PT ;  /* 0x000000010300780c */ /* 0x000fe20003f85270 */
[----:B------:R-:W-:Y:S01]  /*4fc0*/  IMAD.HI.U32 R13, R10, R7, RZ ;  /* 0x000000070a0d7227 */ /* 0x000fe200078e00ff */
[----:B------:R-:W-:Y:S02]  /*4fd0*/  SHF.R.U32.HI R9, RZ, R19, R9 ;  /* 0x00000013ff097219 */ /* 0x000fe40000011609 */
[----:B------:R-:W-:Y:S01]  /*4fe0*/  SEL R0, R26, R0, !P0 ;  /* 0x000000001a007207 */ /* 0x000fe20004000000 */
[----:B------:R-:W-:Y:S01]  /*4ff0*/  IMAD.HI.U32 R12, R11, R18, RZ ;  /* 0x000000120b0c7227 */ /* 0x000fe200078e00ff */
[----:B------:R-:W-:Y:S03]  /*5000*/  SEL R9, R27, R9, !P4 ;  /* 0x000000091b097207 */ /* 0x000fe60006000000 */
[-C--:B------:R-:W-:Y:S01]  /*5010*/  IMAD.HI.U32 R8, R0, R4.reuse, RZ ;  /* 0x0000000400087227 */ /* 0x080fe200078e00ff */
[----:B------:R-:W-:Y:S03]  /*5020*/  SHF.R.U32.HI R12, RZ, R19, R12 ;  /* 0x00000013ff0c7219 */ /* 0x000fe6000001160c */
[----:B------:R-:W-:Y:S01]  /*5030*/  IMAD.HI.U32 R2, R9, R4, RZ ;  /* 0x0000000409027227 */ /* 0x000fe200078e00ff */
[----:B------:R-:W-:Y:S02]  /*5040*/  @P2 SHF.R.U32.HI R0, RZ, R5, R8 ;  /* 0x00000005ff002219 */ /* 0x000fe40000011608 */
[----:B------:R-:W-:Y:S02]  /*5050*/  SHF.R.U32.HI R8, RZ, R25, R13 ;  /* 0x00000019ff087219 */ /* 0x000fe4000001160d */
[----:B------:R-:W-:Y:S01]  /*5060*/  @P2 SHF.R.U32.HI R9, RZ, R5, R2 ;  /* 0x00000005ff092219 */ /* 0x000fe20000011602 */
[----:B------:R-:W-:Y:S01]  /*5070*/  IMAD R0, R40, R0, RZ ;  /* 0x0000000028007224 */ /* 0x000fe200078e02ff */
[----:B------:R-:W-:Y:S02]  /*5080*/  SEL R8, R10, R8, !P0 ;  /* 0x000000080a087207 */ /* 0x000fe40004000000 */
[----:B------:R-:W-:Y:S01]  /*5090*/  SEL R2, R11, R12, !P4 ;  /* 0x0000000c0b027207 */ /* 0x000fe20006000000 */
[----:B------:R-:W-:Y:S01]  /*50a0*/  IMAD R12, R40, R9, RZ ;  /* 0x00000009280c7224 */ /* 0x000fe200078e02ff */
[C---:B------:R-:W-:Y:S01]  /*50b0*/  ISETP.GE.AND P0, PT, R8.reuse, R0, PT ;  /* 0x000000000800720c */ /* 0x040fe20003f06270 */
[----:B------:R-:W-:Y:S03]  /*50c0*/  IMAD.HI.U32 R0, R8, R4, RZ ;  /* 0x0000000408007227 */ /* 0x000fe600078e00ff */
[----:B------:R-:W-:Y:S02]  /*50d0*/  ISETP.GE.OR P0, PT, R2, R12, P0 ;  /* 0x0000000c0200720c */ /* 0x000fe40000706670 */
[-C--:B------:R-:W-:Y:S04]  /*50e0*/  SHF.R.U32.HI R0, RZ, R5.reuse, R0 ;  /* 0x00000005ff007219 */ /* 0x080fe80000011600 */
[----:B------:R-:W-:Y:S05]  /*50f0*/  SEL R13, R8, R0, !P2 ;  /* 0x00000000080d7207 */ /* 0x000fea0005000000 */
[----:B------:R-:W-:Y:S02]  /*5100*/  IMAD.MOV R12, RZ, RZ, -R13 ;  /* 0x000000ffff0c7224 */ /* 0x000fe400078e0a0d */
[----:B------:R-:W-:Y:S04]  /*5110*/  @!P0 IMAD.HI.U32 R0, R2, R4, RZ ;  /* 0x0000000402008227 */ /* 0x000fe800078e00ff */
[----:B------:R-:W-:Y:S01]  /*5120*/  IMAD R12, R40, R12, R8 ;  /* 0x0000000c280c7224 */ /* 0x000fe200078e0208 */
[----:B------:R-:W-:Y:S04]  /*5130*/  @!P0 SHF.R.U32.HI R0, RZ, R5, R0 ;  /* 0x00000005ff008219 */ /* 0x000fe80000011600 */
[----:B------:R-:W-:Y:S04]  /*5140*/  @!P0 SEL R0, R2, R0, !P2 ;  /* 0x0000000002008207 */ /* 0x000fe80005000000 */
[----:B------:R-:W-:Y:S01]  /*5150*/  @!P0 IADD3 R13, PT, PT, R13, -R0, RZ ;  /* 0x800000000d0d8210 */ /* 0x000fe20007ffe0ff */
[----:B------:R-:W-:Y:S01]  /*5160*/  @!P0 IMAD R0, R9, R12, R0 ;  /* 0x0000000c09008224 */ /* 0x000fe200078e0200 */
[----:B------:R-:W-:Y:S01]  /*5170*/  IADD3 R9, PT, PT, -R8, RZ, RZ ;  /* 0x000000ff08097210 */ /* 0x000fe20007ffe1ff */
[--C-:B------:R-:W-:Y:S02]  /*5180*/  IMAD.MOV R12, RZ, RZ, -R2.reuse ;  /* 0x000000ffff0c7224 */ /* 0x100fe400078e0a02 */
[----:B------:R-:W-:Y:S02]  /*5190*/  @!P0 IMAD R8, R13, R40, R2 ;  /* 0x000000280d088224 */ /* 0x000fe400078e0202 */
[----:B------:R-:W-:Y:S02]  /*51a0*/  @!P0 IMAD.MOV.U32 R2, RZ, RZ, R0 ;  /* 0x000000ffff028224 */ /* 0x000fe400078e0000 */
[----:B------:R-:W-:Y:S02]  /*51b0*/  IMAD R11, R3, R12, R11 ;  /* 0x0000000c030b7224 */ /* 0x000fe400078e020b */
[----:B------:R-:W-:Y:S02]  /*51c0*/  IMAD R10, R6, R9, R10 ;  /* 0x00000009060a7224 */ /* 0x000fe400078e020a */
[----:B------:R-:W-:Y:S02]  /*51d0*/  IMAD R11, R2, R3, R11 ;  /* 0x00000003020b7224 */ /* 0x000fe400078e020b */
[----:B------:R-:W-:Y:S02]  /*51e0*/  IMAD R10, R8, R6, R10 ;  /* 0x00000006080a7224 */ /* 0x000fe400078e020a */
.L_x_91:
[----:B------:R-:W-:Y:S05]  /*51f0*/  BRA.U UP0, `(.L_x_92) ;  /* 0x0000000100107547 */ /* 0x000fea000b800000 */
[----:B------:R-:W-:Y:S04]  /*5200*/  MOV R2, UR15 ;  /* 0x0000000f00027c02 */ /* 0x000fe80008000f00 */
[----:B------:R-:W-:Y:S04]  /*5210*/  SHF.L.U32 R2, R2, 0x1f, RZ ;  /* 0x0000001f02027819 */ /* 0x000fe800000006ff */
[----:B------:R-:W2:Y:S02]  /*5220*/  SYNCS.PHASECHK.TRANS64.TRYWAIT P0, [UR4+0x118], R2 ;  /* 0x00011802ff0075a7 */ /* 0x000ea40008001104 */
[----:B--2---:R-:W-:Y:S05]  /*5230*/  @!P0 BRA `(.L_x_93) ;  /* 0x0000003c00c88947 */ /* 0x004fea0003800000 */
.L_x_92:
[----:B-1----:R-:W-:Y:S01]  /*5240*/  ISETP.NE.U32.AND P0, PT, R16, RZ, PT ;  /* 0x000000ff1000720c */ /* 0x002fe20003f05070 */
[----:B------:R-:W-:Y:S01]  /*5250*/  USHF.L.U32 UR11, UR20, 0x7, URZ ;  /* 0x00000007140b7899 */ /* 0x000fe200080006ff */
[----:B------:R-:W-:Y:S02]  /*5260*/  R2UR UR10, R24 ;  /* 0x00000000180a72ca */ /* 0x000fe400000e0000 */
[C---:B------:R-:W-:Y:S02]  /*5270*/  ISETP.NE.AND.EX P0, PT, R17.reuse, RZ, PT, P0 ;  /* 0x000000ff1100720c */ /* 0x040fe40003f05300 */
[----:B------:R-:W-:Y:S04]  /*5280*/  ISETP.NE.U32.AND P2, PT, R16, RZ, PT ;  /* 0x000000ff1000720c */ /* 0x000fe80003f45070 */
[----:B------:R-:W-:Y:S05]  /*5290*/  ISETP.NE.AND.EX P2, PT, R17, RZ, PT, P2 ;  /* 0x000000ff1100720c */ /* 0x000fea0003f45320 */
[----:B------:R-:W-:Y:S02]  /*52a0*/  USHF.L.U32 UR10, UR10, 0x6, URZ ;  /* 0x000000060a0a7899 */ /* 0x000fe400080006ff */
[----:B------:R-:W-:Y:S10]  /*52b0*/  @!P0 BRA `(.L_x_94) ;  /* 0x00000000002c8947 */ /* 0x000ff40003800000 */
[----:B------:R-:W-:Y:S01]  /*52c0*/  ISETP.NE.U32.AND P0, PT, R14, RZ, PT ;  /* 0x000000ff0e00720c */ /* 0x000fe20003f05070 */
[----:B------:R-:W-:Y:S03]  /*52d0*/  IMAD.MOV.U32 R88, RZ, RZ, 0x1 ;  /* 0x00000001ff587424 */ /* 0x000fe600078e00ff */
[----:B------:R-:W-:Y:S11]  /*52e0*/  ISETP.NE.AND.EX P0, PT, R15, RZ, PT, P0 ;  /* 0x000000ff0f00720c */ /* 0x000ff60003f05300 */
[----:B------:R-:W-:Y:S02]  /*52f0*/  @!UPT UIADD3 URZ, UPT, UPT, URZ, URZ, URZ ;  /* 0x000000fffffff290 */ /* 0x000fe4000fffe0ff */
[----:B------:R-:W1:Y:S01]  /*5300*/  @P0 LDC.64 R8, c[0x0][0xc88] ;  /* 0x00032200ff080b82 */ /* 0x000e620000000a00 */
[----:B--2---:R-:W-:Y:S04]  /*5310*/  @P0 IMAD R0, R16, UR36, RZ ;  /* 0x0000002410000c24 */ /* 0x004fe8000f8e02ff */
[----:B-1----:R-:W-:Y:S04]  /*5320*/  @P0 IMAD.WIDE R8, R0, 0x4, R8 ;  /* 0x0000000400080825 */ /* 0x002fe800078e0208 */
[----:B------:R-:W-:Y:S01]  /*5330*/  HFMA2 R0, -RZ, RZ, 0, 5.9604644775390625e-08 ;  /* 0x00000001ff007431 */ /* 0x000fe200000001ff */
[----:B-----5:R1:W5:Y:S04]  /*5340*/  @P0 LDG.E R49, desc[UR46][R8.64] ;  /* 0x0000002e08310981 */ /* 0x020368000c1e1900 */
[----:B------:R-:W-:Y:S01]  /*5350*/  @!P0 PRMT R88, R0, 0x7610, R88 ;  /* 0x0000761000588816 */ /* 0x000fe20000000058 */
[----:B-1----:R-:W3:Y:S06]  /*5360*/  @!P0 LDC R49, c[0x0][0xc80] ;  /* 0x00032000ff318b82 */ /* 0x002eec0000000800 */
.L_x_94:
[----:B---3-5:R-:W-:Y:S01]  /*5370*/  @!P2 FSETP.EQ.AND P0, PT, R49, RZ, PT ;  /* 0x000000ff3100a20b */ /* 0x028fe20003f02000 */
[----:B------:R-:W-:Y:S01]  /*5380*/  @!UPT UIADD3 URZ, UPT, UPT, URZ, URZ, URZ ;  /* 0x000000fffffff290 */ /* 0x000fe2000fffe0ff */
[----:B------:R-:W-:Y:S11]  /*5390*/  @!P2 BRA `(.L_x_95) ;  /* 0x000000000018a947 */ /* 0x000ff60003800000 */
[----:B------:R-:W-:Y:S02]  /*53a0*/  LOP3.LUT P2, RZ, R88, 0xff, RZ, 0xc0, !PT ;  /* 0x000000ff58ff7812 */ /* 0x000fe4000784c0ff */
[----:B------:R-:W-:Y:S04]  /*53b0*/  ISETP.NE.U32.AND P0, PT, R14, RZ, PT ;  /* 0x000000ff0e00720c */ /* 0x000fe80003f05070 */
[----:B------:R-:W-:Y:S04]  /*53c0*/  ISETP.NE.AND.EX P0, PT, R15, RZ, PT, P0 ;  /* 0x000000ff0f00720c */ /* 0x000fe80003f05300 */
[----:B------:R-:W-:Y:S03]  /*53d0*/  PLOP3.LUT P0, PT, P0, PT, PT, 0x8, 0x80 ;  /* 0x000000000080781c */ /* 0x000fe6000070e170 */
[----:B------:R-:W-:Y:S11]  /*53e0*/  @P2 FSETP.EQ.AND P0, PT, R49, RZ, PT ;  /* 0x000000ff3100220b */ /* 0x000ff60003f02000 */
[----:B------:R-:W-:Y:S02]  /*53f0*/  @!UPT UIADD3 URZ, UPT, UPT, URZ, URZ, URZ ;  /* 0x000000fffffff290 */ /* 0x000fe4000fffe0ff */
.L_x_95:
[----:B------:R-:W-:Y:S01]  /*5400*/  ULEA UR7, UR8, UR4, 0x3 ;  /* 0x0000000408077291 */ /* 0x000fe2000f8e18ff */
[----:B------:R-:W-:Y:S02]  /*5410*/  SHF.L.U32 R9, R34, 0x1f, RZ ;  /* 0x0000001f22097819 */ /* 0x000fe400000006ff */
[----:B------:R-:W-:Y:S04]  /*5420*/  ELECT P4, URZ, PT ;  /* 0x0000000000ff782f */ /* 0x000fe80003880000 */
[----:B------:R-:W-:Y:S02]  /*5430*/  PLOP3.LUT P4, PT, P0, P4, PT, 0xf2, 0x2f ;  /* 0x00000000002f781c */ /* 0x000fe40000789e72 */
[----:B------:R-:W1:Y:S11]  /*5440*/  SYNCS.PHASECHK.TRANS64.TRYWAIT P2, [UR7+0xf8], R9 ;  /* 0x0000f809ff0075a7 */ /* 0x000e760008041107 */
[----:B------:R-:W-:Y:S05]  /*5450*/  @!P4 IADD3 R8, P0, PT, R32, 0x980, RZ ;  /* 0x000009802008c810 */ /* 0x000fea0007f1e0ff */
[----:B--2---:R-:W-:Y:S01]  /*5460*/  @!P4 IMAD.X R2, RZ, RZ, R33, P0 ;  /* 0x000000ffff02c224 */ /* 0x004fe200000e0621 */
[----:B-1----:R-:W-:Y:S07]  /*5470*/  @!P2 BRA `(.L_x_96) ;  /* 0x0000003c0050a947 */ /* 0x002fee0003800000 */
.L_x_183:
[----:B------:R-:W2:Y:S01]  /*5480*/  LDC.64 R12, c[0x0][0xf18] ;  /* 0x0003c600ff0c7b82 */ /* 0x000ea20000000a00 */
[----:B------:R-:W-:Y:S01]  /*5490*/  @!P4 R2UR UR5, R2 ;  /* 0x000000000205c2ca */ /* 0x000fe200000e0000 */
[----:B------:R-:W-:Y:S01]  /*54a0*/  VOTEU.ALL UP1, P4 ;  /* 0x0000000000ff7886 */ /* 0x000fe20002020000 */
[----:B------:R-:W-:Y:S01]  /*54b0*/  @!P4 R2UR UR9, R8 ;  /* 0x000000000809c2ca */ /* 0x000fe200000e0000 */
[----:B------:R-:W-:Y:S01]  /*54c0*/  UIADD3 UR6, UPT, UPT, UR8, 0x1, URZ ;  /* 0x0000000108067890 */ /* 0x000fe2000fffe0ff */
[----:B-1----:R-:W-:Y:S03]  /*54d0*/  @!P4 IMAD.MOV.U32 R0, RZ, RZ, 0x2000 ;  /* 0x00002000ff00c424 */ /* 0x002fe600078e00ff */
[----:B------:R-:W1:Y:S01]  /*54e0*/  @!P1 LDC R2, c[0x0][0xf0c] ;  /* 0x0003c300ff029b82 */ /* 0x000e620000000800 */
[----:B------:R-:W-:Y:S01]  /*54f0*/  @!UP1 ULEA UR8, UR8, UR4, 0xd ;  /* 0x0000000408089291 */ /* 0x000fe2000f8e68ff */
[----:B------:R-:W-:Y:S01]  /*5500*/  @P3 SHF.R.U32.HI R29, RZ, 0x10, R21 ;  /* 0x00000010ff1d3819 */ /* 0x000fe20000011615 */
[----:B------:R-:W-:Y:S01]  /*5510*/  VOTEU.ALL UP0, P4 ;  /* 0x0000000000ff7886 */ /* 0x000fe20002000000 */
[----:B------:R-:W-:Y:S01]  /*5520*/  UMOV UR18, 0x0 ;  /* 0x0000000000127882 */ /* 0x000fe20000000000 */
[----:B------:R-:W-:Y:S01]  /*5530*/  @!UP1 UIADD3 UR8, UPT, UPT, UR8, 0x200, URZ ;  /* 0x0000020008089890 */ /* 0x000fe2000fffe0ff */
[----:B------:R-:W-:Y:S01]  /*5540*/  VIADD R31, R31, 0x1 ;  /* 0x000000011f1f7836 */ /* 0x000fe20000000000 */
[----:B------:R-:W-:Y:S01]  /*5550*/  UMOV UR19, 0x10000000 ;  /* 0x1000000000137882 */ /* 0x000fe20000000000 */
[----:B------:R-:W-:Y:S01]  /*5560*/  IMAD.U32 R9, RZ, RZ, UR5 ;  /* 0x00000005ff097e24 */ /* 0x000fe2000f8e00ff */
[----:B------:R-:W-:Y:S01]  /*5570*/  UMOV UR12, UR36 ;  /* 0x00000024000c7c82 */ /* 0x000fe20008000000 */
[----:B------:R-:W-:Y:S01]  /*5580*/  IMAD.U32 R8, RZ, RZ, UR9 ;  /* 0x00000009ff087e24 */ /* 0x000fe2000f8e00ff */
[----:B------:R-:W-:Y:S02]  /*5590*/  UIADD3 UR9, UPT, UPT, UR7, 0xe0, URZ ;  /* 0x000000e007097890 */ /* 0x000fe4000fffe0ff */
[----:B------:R-:W-:Y:S01]  /*55a0*/  @!P4 R2UR UR17, R9 ;  /* 0x000000000911c2ca */ /* 0x000fe200000e0000 */
[----:B------:R-:W-:Y:S01]  /*55b0*/  UISETP.NE.AND UP2, UPT, UR6, 0x3, UPT ;  /* 0x000000030600788c */ /* 0x000fe2000bf45270 */
[----:B------:R-:W-:Y:S01]  /*55c0*/  @!P4 R2UR UR16, R8 ;  /* 0x000000000810c2ca */ /* 0x000fe200000e0000 */
[----:B------:R-:W-:Y:S01]  /*55d0*/  UPRMT UR13, UR37, 0x654, UR9 ;  /* 0x00000654250d7896 */ /* 0x000fe20008000009 */
[----:B------:R-:W3:Y:S01]  /*55e0*/  LDC.64 R8, c[0x0][0xf10] ;  /* 0x0003c400ff087b82 */ /* 0x000ee20000000a00 */
[----:B------:R-:W-:Y:S02]  /*55f0*/  USEL UR14, URZ, 0x1, UP2 ;  /* 0x00000001ff0e7887 */ /* 0x000fe40009000000 */
[----:B------:R-:W-:Y:S04]  /*5600*/  USEL UR6, UR6, URZ, UP2 ;  /* 0x000000ff06067287 */ /* 0x000fe80009000000 */
[----:B------:R-:W-:Y:S01]  /*5610*/  ULEA UR5, UR6, UR4, 0x3 ;  /* 0x0000000406057291 */ /* 0x000fe2000f8e18ff */
[----:B------:R-:W-:Y:S03]  /*5620*/  LOP3.LUT R34, R34, UR14, RZ, 0x3c, !PT ;  /* 0x0000000e22227c12 */ /* 0x000fe6000f8e3cff */
[----:B------:R4:W-:Y:S01]  /*5630*/  @!UP0 UTMALDG.3D [UR8], [UR16], desc[UR18] ;  /* 0x00001208100085b4 */ /* 0x0009e20008011000 */
[----:B------:R5:W-:Y:S01]  /*5640*/  @!P4 SYNCS.ARRIVE.TRANS64.RED.A0TR RZ, [UR7+0xe0], R0 ;  /* 0x0000e000ffffc9a7 */ /* 0x000be20008300407 */
[----:B------:R-:W-:Y:S01]  /*5650*/  SHF.L.U32 R24, R34, 0x1f, RZ ;  /* 0x0000001f22187819 */ /* 0x000fe200000006ff */
[C---:B---3--:R-:W-:Y:S01]  /*5660*/  @!P1 IMAD.HI.U32 R8, R11.reuse, R8, RZ ;  /* 0x000000080b089227 */ /* 0x048fe200078e00ff */
[----:B--2---:R-:W-:Y:S02]  /*5670*/  @!P1 ISETP.NE.AND P0, PT, R12, 0x1, PT ;  /* 0x000000010c00980c */ /* 0x004fe40003f05270 */
[----:B-1----:R-:W-:Y:S01]  /*5680*/  @!P1 ISETP.NE.AND P2, PT, R2, 0x1, PT ;  /* 0x000000010200980c */ /* 0x002fe20003f45270 */
[----:B------:R-:W-:Y:S01]  /*5690*/  SYNCS.ARRIVE.TRANS64.RED.A1T0 RZ, [UR13], RZ ;  /* 0x000000ffffff79a7 */ /* 0x000fe2000810040d */
[C---:B------:R-:W-:Y:S01]  /*56a0*/  @!P1 IMAD.HI.U32 R13, R10.reuse, R13, RZ ;  /* 0x0000000d0a0d9227 */ /* 0x040fe200078e00ff */
[----:B------:R-:W-:Y:S04]  /*56b0*/  @!P1 SHF.R.U32.HI R8, RZ, R9, R8 ;  /* 0x00000009ff089219 */ /* 0x000fe80000011608 */
[----:B------:R-:W-:Y:S01]  /*56c0*/  @!P1 SEL R8, R11, R8, !P2 ;  /* 0x000000080b089207 */ /* 0x000fe20005000000 */
[----:B------:R-:W1:Y:S01]  /*56d0*/  SYNCS.PHASECHK.TRANS64.TRYWAIT P5, [UR5+0xf8], R24 ;  /* 0x0000f818ff0075a7 */ /* 0x000e6200080a1105 */
[----:B-----5:R-:W2:Y:S02]  /*56e0*/  @!P1 LDC R0, c[0x0][0xf20] ;  /* 0x0003c800ff009b82 */ /* 0x020ea40000000800 */
[----:B--2---:R-:W-:Y:S04]  /*56f0*/  @!P1 SHF.R.U32.HI R0, RZ, R0, R13 ;  /* 0x00000000ff009219 */ /* 0x004fe8000001160d */
[----:B------:R-:W-:Y:S05]  /*5700*/  @!P1 SEL R9, R10, R0, !P0 ;  /* 0x000000000a099207 */ /* 0x000fea0004000000 */
[----:B------:R-:W-:Y:S02]  /*5710*/  @!P1 IMAD.IADD R0, R9, 0x1, -R8 ;  /* 0x0000000109009824 */ /* 0x000fe400078e0a08 */
[----:B------:R-:W-:Y:S02]  /*5720*/  @!P1 IMAD.IADD R8, R8, 0x1, -R9 ;  /* 0x0000000108089824 */ /* 0x000fe400078e0a09 */
[----:B------:R-:W-:Y:S02]  /*5730*/  @!P1 IMAD R11, R0, R2, R11 ;  /* 0x00000002000b9224 */ /* 0x000fe400078e020b */
[----:B------:R-:W-:Y:S01]  /*5740*/  @!P1 IMAD R10, R8, R12, R10 ;  /* 0x0000000c080a9224 */ /* 0x000fe200078e020a */
[----:B-1--4-:R-:W-:Y:S06]  /*5750*/  @!P5 BRA `(.L_x_97) ;  /* 0x0000003800b0d947 */ /* 0x012fec0003800000 */
.L_x_185:
[----:B------:R-:W-:Y:S01]  /*5760*/  UIADD3 UR9, UPT, UPT, UR5, 0xe0, URZ ;  /* 0x000000e005097890 */ /* 0x000fe2000fffe0ff */
[----:B------:R-:W-:Y:S01]  /*5770*/  @!P4 IADD3 R2, P0, PT, R32, 0x980, RZ ;  /* 0x000009802002c810 */ /* 0x000fe20007f1e0ff */
[----:B------:R-:W-:Y:S01]  /*5780*/  VOTEU.ALL UP0, P4 ;  /* 0x0000000000ff7886 */ /* 0x000fe20002000000 */
[----:B------:R-:W-:Y:S01]  /*5790*/  UMOV UR18, 0x0 ;  /* 0x0000000000127882 */ /* 0x000fe20000000000 */
[----:B------:R-:W-:Y:S01]  /*57a0*/  UMOV UR19, 0x10000000 ;  /* 0x1000000000137882 */ /* 0x000fe20000000000 */
[----:B------:R-:W-:Y:S01]  /*57b0*/  @!P4 R2UR UR8, R2 ;  /* 0x000000000208c2ca */ /* 0x000fe200000e0000 */
[----:B-1----:R-:W-:Y:S01]  /*57c0*/  @!P4 IMAD.X R0, RZ, RZ, R33, P0 ;  /* 0x000000ffff00c224 */ /* 0x002fe200000e0621 */
[----:B------:R-:W-:Y:S01]  /*57d0*/  @!UP0 UIADD3 UR10, UPT, UPT, UR10, 0x20, URZ ;  /* 0x000000200a0a8890 */ /* 0x000fe2000fffe0ff */
[----:B------:R-:W-:Y:S01]  /*57e0*/  ISETP.NE.AND P0, PT, R31, 0x2, PT ;  /* 0x000000021f00780c */ /* 0x000fe20003f05270 */
[----:B------:R-:W-:Y:S01]  /*57f0*/  UMOV UR12, UR36 ;  /* 0x00000024000c7c82 */ /* 0x000fe20008000000 */
[----:B------:R-:W-:Y:S01]  /*5800*/  @P3 R2UR UR36, R29 ;  /* 0x000000001d2432ca */ /* 0x000fe200000e0000 */
[----:B------:R-:W-:Y:S01]  /*5810*/  IMAD.IADD R24, R10, 0x1, R86 ;  /* 0x000000010a187824 */ /* 0x000fe200078e0256 */
[----:B------:R-:W-:Y:S01]  /*5820*/  @!P4 R2UR UR7, R0 ;  /* 0x000000000007c2ca */ /* 0x000fe200000e0000 */
[----:B------:R-:W-:Y:S01]  /*5830*/  IMAD.IADD R0, R11, 0x1, R87 ;  /* 0x000000010b007824 */ /* 0x000fe200078e0257 */
[----:B------:R-:W-:Y:S04]  /*5840*/  SEL R31, R31, RZ, P0 ;  /* 0x000000ff1f1f7207 */ /* 0x000fe80000000000 */
[----:B------:R-:W-:Y:S01]  /*5850*/  IMAD.U32 R8, RZ, RZ, UR8 ;  /* 0x00000008ff087e24 */ /* 0x000fe2000f8e00ff */
[----:B------:R-:W-:Y:S02]  /*5860*/  R2UR UR20, R0 ;  /* 0x00000000001472ca */ /* 0x000fe400000e0000 */
[----:B------:R-:W-:Y:S02]  /*5870*/  SEL R0, RZ, 0x1, P0 ;  /* 0x00000001ff007807 */ /* 0x000fe40000000000 */
[----:B------:R-:W-:Y:S02]  /*5880*/  @!P4 R2UR UR16, R8 ;  /* 0x000000000810c2ca */ /* 0x000fe400000e0000 */
[----:B------:R-:W-:Y:S01]  /*5890*/  IMAD.U32 R9, RZ, RZ, UR7 ;  /* 0x00000007ff097e24 */ /* 0x000fe2000f8e00ff */
[----:B------:R-:W-:Y:S01]  /*58a0*/  @!UP0 ULEA UR7, UR6, UR4, 0xd ;  /* 0x0000000406078291 */ /* 0x000fe2000f8e68ff */
[----:B------:R-:W-:Y:S01]  /*58b0*/  LOP3.LUT R30, R30, R0, RZ, 0x3c, !PT ;  /* 0x000000001e1e7212 */ /* 0x000fe200078e3cff */
[----:B------:R-:W-:Y:S02]  /*58c0*/  UIADD3 UR6, UPT, UPT, UR6, 0x1, URZ ;  /* 0x0000000106067890 */ /* 0x000fe4000fffe0ff */
[----:B------:R-:W-:Y:S01]  /*58d0*/  @!P4 R2UR UR17, R9 ;  /* 0x000000000911c2ca */ /* 0x000fe200000e0000 */
[----:B------:R-:W-:Y:S01]  /*58e0*/  @!UP0 UIADD3 UR8, UPT, UPT, UR7, 0x200, URZ ;  /* 0x0000020007088890 */ /* 0x000fe2000fffe0ff */
[----:B------:R-:W-:Y:S01]  /*58f0*/  VOTEU.ALL UP0, P4 ;  /* 0x0000000000ff7886 */ /* 0x000fe20002000000 */
[----:B------:R-:W-:Y:S10]  /*5900*/  UPRMT UR7, UR37, 0x654, UR9 ;  /* 0x0000065425077896 */ /* 0x000ff40008000009 */
[----:B------:R1:W-:Y:S01]  /*5910*/  @!UP0 UTMALDG.3D [UR8], [UR16], desc[UR18] ;  /* 0x00001208100085b4 */ /* 0x0003e20008011000 */
[----:B------:R2:W-:Y:S01]  /*5920*/  @!P4 SYNCS.ARRIVE.TRANS64.RED.A0TR RZ, [UR5+0xe0], R28 ;  /* 0x0000e01cffffc9a7 */ /* 0x0005e20008300405 */
[----:B------:R-:W-:Y:S04]  /*5930*/  UISETP.NE.AND UP0, UPT, UR6, 0x3, UPT ;  /* 0x000000030600788c */ /* 0x000fe8000bf05270 */
[----:B------:R-:W-:Y:S06]  /*5940*/  USEL UR5, URZ, 0x1, UP0 ;  /* 0x00000001ff057887 */ /* 0x000fec0008000000 */
[----:B------:R-:W-:Y:S01]  /*5950*/  LOP3.LUT R34, R34, UR5, RZ, 0x3c, !PT ;  /* 0x0000000522227c12 */ /* 0x000fe2000f8e3cff */
[----:B------:R-:W-:Y:S01]  /*5960*/  SYNCS.ARRIVE.TRANS64.RED.A1T0 RZ, [UR7], RZ ;  /* 0x000000ffffff79a7 */ /* 0x000fe20008100407 */
[----:B-1----:R-:W-:Y:S02]  /*5970*/  USEL UR8, UR6, URZ, UP0 ;  /* 0x000000ff06087287 */ /* 0x002fe40008000000 */
[----:B------:R-:W-:Y:S01]  /*5980*/  UPLOP3.LUT UP0, UPT, UPT, UPT, UPT, 0x80, 0x8 ;  /* 0x000000000008789c */ /* 0x000fe20003f0f070 */
[----:B------:R-:W-:Y:S10]  /*5990*/  @P3 BRA `(.L_x_98) ;  /* 0xfffffff4001c3947 */ /* 0x000ff4000383ffff */
[----:B------:R-:W-:Y:S01]  /*59a0*/  UIADD3 UR4, UPT, UPT, UR4, 0xf8, URZ ;  /* 0x000000f804047890 */ /* 0x000fe2000fffe0ff */
[----:B------:R-:W-:-:S03]  /*59b0*/  SHF.L.U32 R2, R34, 0x1f, RZ ;  /* 0x0000001f22027819 */ /* 0x000fc600000006ff */
[----:B------:R-:W-:-:S09]  /*59c0*/  ULEA UR5, UR8, UR4, 0x3 ;  /* 0x0000000408057291 */ /* 0x000fd2000f8e18ff */
[----:B------:R-:W1:Y:S02]  /*59d0*/  SYNCS.PHASECHK.TRANS64.TRYWAIT P0, [UR5], R2 ;  /* 0x00000002ff0075a7 */ /* 0x000e640008001105 */
[----:B-1----:R-:W-:Y:S05]  /*59e0*/  @!P0 BRA `(.L_x_99) ;  /* 0x0000003800248947 */ /* 0x002fea0003800000 */
.L_x_187:
        /* <DEDUP_REMOVED lines=9> */
.L_x_189:
[----:B------:R-:W-:-:S04]  /*5a80*/  UIADD3 UR6, UPT, UPT, UR6, 0x1, URZ ;  /* 0x0000000106067890 */ /* 0x000fc8000fffe0ff */
[----:B------:R-:W-:-:S04]  /*5a90*/  UISETP.NE.AND UP0, UPT, UR6, 0x3, UPT ;  /* 0x000000030600788c */ /* 0x000fc8000bf05270 */
[----:B------:R-:W-:Y:S02]  /*5aa0*/  USEL UR5, URZ, 0x1, UP0 ;  /* 0x00000001ff057887 */ /* 0x000fe40008000000 */
[----:B------:R-:W-:-:S04]  /*5ab0*/  USEL UR6, UR6, URZ, UP0 ;  /* 0x000000ff06067287 */ /* 0x000fc80008000000 */
[----:B------:R-:W-:Y:S01]  /*5ac0*/  ULEA UR6, UR6, UR4, 0x3 ;  /* 0x0000000406067291 */ /* 0x000fe2000f8e18ff */
[----:B-1----:R-:W-:-:S04]  /*5ad0*/  LOP3.LUT R2, R34, UR5, RZ, 0x3c, !PT ;  /* 0x0000000522027c12 */ /* 0x002fc8000f8e3cff */
[----:B------:R-:W-:Y:S01]  /*5ae0*/  SHF.L.U32 R2, R2, 0x1f, RZ ;  /* 0x0000001f02027819 */ /* 0x000fe200000006ff */
[----:B------:R-:W-:-:S07]  /*5af0*/  IMAD.U32 R0, RZ, RZ, UR6 ;  /* 0x00000006ff007e24 */ /* 0x000fce000f8e00ff */
.L_x_101:
[----:B-1----:R1:W3:Y:S02]  /*5b00*/  SYNCS.PHASECHK.TRANS64.TRYWAIT P0, [R0+URZ], R2 ;  /* 0x00000002000075a7 */ /* 0x0022e400080011ff */
[----:B---3--:R-:W-:Y:S05]  /*5b10*/  @!P0 NANOSLEEP.SYNCS 0x989680 ;  /* 0x009896800000895d */ /* 0x008fea0003900000 */
[----:B------:R-:W3:Y:S02]  /*5b20*/  @!P0 SYNCS.PHASECHK.TRANS64 P0, [R0+URZ], R2 ;  /* 0x00000002000085a7 */ /* 0x000ee400080010ff */
[----:B---3--:R-:W-:Y:S05]  /*5b30*/  @P0 EXIT ;  /* 0x000000000000094d */ /* 0x008fea0003800000 */
[----:B------:R-:W-:Y:S05]  /*5b40*/  BRA `(.L_x_101) ;  /* 0xfffffffc00ec7947 */ /* 0x000fea000383ffff */
.L_x_89:
[----:B------:R-:W-:-:S06]  /*5b50*/  UISETP.GE.AND UP0, UPT, UR7, 0x4, UPT ;  /* 0x000000040700788c */ /* 0x000fcc000bf06270 */
[----:B------:R-:W-:-:S13]  /*5b60*/  PLOP3.LUT P0, PT, PT, PT, UP0, 0x80, 0x8 ;  /* 0x000000000008781c */ /* 0x000fda0003f0f008 */
[----:B------:R-:W-:Y:S05]  /*5b70*/  @!P0 EXIT ;  /* 0x000000000000894d */ /* 0x000fea0003800000 */
[----:B------:R-:W-:Y:S01]  /*5b80*/  BAR.SYNC.DEFER_BLOCKING 0x6, 0xa0 ;  /* 0x0182800000007b1d */ /* 0x000fe20000010000 */
[C---:B------:R-:W-:Y:S01]  /*5b90*/  IMAD.SHL.U32 R2, R93.reuse, 0x20, RZ ;  /* 0x000000205d027824 */ /* 0x040fe200078e00ff */
[C---:B------:R-:W-:Y:S01]  /*5ba0*/  LOP3.LUT R94, R93.reuse, 0x2, RZ, 0xc0, !PT ;  /* 0x000000025d5e7812 */ /* 0x040fe200078ec0ff */
[C---:B------:R-:W-:Y:S01]  /*5bb0*/  IMAD.SHL.U32 R99, R93.reuse, 0x4, RZ ;  /* 0x000000045d637824 */ /* 0x040fe200078e00ff */
[C---:B------:R-:W-:Y:S01]  /*5bc0*/  LOP3.LUT R100, R93.reuse, 0x60, RZ, 0xc0, !PT ;  /* 0x000000605d647812 */ /* 0x040fe200078ec0ff */
[C---:B------:R-:W-:Y:S01]  /*5bd0*/  IMAD.U32 R46, R93.reuse, 0x10000, RZ ;  /* 0x000100005d2e7824 */ /* 0x040fe200078e00ff */
[----:B------:R-:W-:Y:S02]  /*5be0*/  UMOV UR49, 0x400 ;  /* 0x0000040000317882 */ /* 0x000fe40000000000 */
[----:B------:R-:W1:Y:S01]  /*5bf0*/  LDC R91, c[0x0][0x370] ;  /* 0x0000dc00ff5b7b82 */ /* 0x000e620000000800 */
[----:B------:R-:W-:Y:S01]  /*5c00*/  ULEA UR49, UR37, UR49, 0x18 ;  /* 0x0000003125317291 */ /* 0x000fe2000f8ec0ff */
[----:B------:R-:W-:Y:S01]  /*5c10*/  LOP3.LUT R3, R2, 0xc0, RZ, 0xc0, !PT ;  /* 0x000000c002037812 */ /* 0x000fe200078ec0ff */
[----:B------:R-:W-:Y:S01]  /*5c20*/  IMAD.MOV.U32 R45, RZ, RZ, RZ ;  /* 0x000000ffff2d7224 */ /* 0x000fe200078e00ff */
[----:B------:R-:W-:Y:S01]  /*5c30*/  LOP3.LUT R93, R93, 0x4, RZ, 0xc0, !PT ;  /* 0x000000045d5d7812 */ /* 0x000fe200078ec0ff */
[----:B------:R-:W-:Y:S01]  /*5c40*/  UIADD3 UR53, UPT, UPT, UR49, 0x200, URZ ;  /* 0x0000020031357890 */ /* 0x000fe2000fffe0ff */
[----:B------:R-:W-:-:S02]  /*5c50*/  LOP3.LUT R99, R3, 0x18, R99, 0xf8, !PT ;  /* 0x0000001803637812 */ /* 0x000fc400078ef863 */
[----:B------:R-:W-:Y:S01]  /*5c60*/  CS2R R96, SRZ ;  /* 0x0000000000607805 */ /* 0x000fe2000001ff00 */
[----:B------:R-:W2:Y:S01]  /*5c70*/  LDC R42, c[0x0][0xf0c] ;  /* 0x0003c300ff2a7b82 */ /* 0x000ea20000000800 */
[----:B------:R-:W-:Y:S01]  /*5c80*/  LOP3.LUT R46, R46, 0x600000, RZ, 0xc0, !PT ;  /* 0x006000002e2e7812 */ /* 0x000fe200078ec0ff */
[----:B------:R-:W-:Y:S01]  /*5c90*/  IMAD.MOV.U32 R103, RZ, RZ, RZ ;  /* 0x000000ffff677224 */ /* 0x000fe200078e00ff */
[----:B------:R-:W-:Y:S01]  /*5ca0*/  IADD3 R98, PT, PT, -R93, 0x2, RZ ;  /* 0x000000025d627810 */ /* 0x000fe20007ffe1ff */
[----:B------:R-:W-:Y:S01]  /*5cb0*/  IMAD.MOV R94, RZ, RZ, -R94 ;  /* 0x000000ffff5e7224 */ /* 0x000fe200078e0a5e */
[----:B------:R-:W-:Y:S01]  /*5cc0*/  LOP3.LUT R99, R99, 0xf20, R2, 0xf8, !PT ;  /* 0x00000f2063637812 */ /* 0x000fe200078ef802 */
[----:B------:R-:W-:Y:S01]  /*5cd0*/  IMAD.MOV R93, RZ, RZ, -R93 ;  /* 0x000000ffff5d7224 */ /* 0x000fe200078e0a5d */
[----:B------:R-:W4:Y:S01]  /*5ce0*/  LDCU.64 UR54, c[0x0][0x348] ;  /* 0x00006900ff3677ac */ /* 0x000f220008000a00 */
[----:B------:R-:W1:Y:S01]  /*5cf0*/  LDC R89, c[0x0][0xf20] ;  /* 0x0003c800ff597b82 */ /* 0x000e620000000800 */
[----:B------:R-:W3:Y:S01]  /*5d00*/  LDS R0, [UR49+0x1b0] ;  /* 0x0001b031ff007984 */ /* 0x000ee20008000800 */
[----:B------:R-:W-:Y:S01]  /*5d10*/  IMAD.SHL.U32 R98, R98, 0x10, RZ ;  /* 0x0000001062627824 */ /* 0x000fe200078e00ff */
[----:B------:R-:W-:Y:S01]  /*5d20*/  LEA R99, R99, UR53, 0x1 ;  /* 0x0000003563637c11 */ /* 0x000fe2000f8e08ff */
[----:B------:R-:W-:Y:S01]  /*5d30*/  UMOV UR52, 0x1 ;  /* 0x0000000100347882 */ /* 0x000fe20000000000 */
[----:B------:R-:W-:Y:S01]  /*5d40*/  UMOV UR56, URZ ;  /* 0x000000ff00387c82 */ /* 0x000fe20008000000 */
[----:B------:R-:W1:Y:S02]  /*5d50*/  LDCU.64 UR38, c[0x0][0xc88] ;  /* 0x00019100ff2677ac */ /* 0x000e640008000a00 */
[----:B------:R-:W1:Y:S01]  /*5d60*/  LDC R41, c[0x0][0xf30] ;  /* 0x0003cc00ff297b82 */ /* 0x000e620000000800 */
[----:B------:R-:W1:Y:S01]  /*5d70*/  LDCU.64 UR44, c[0x0][0xc90] ;  /* 0x00019200ff2c77ac */ /* 0x000e620008000a00 */
[----:B------:R-:W-:Y:S01]  /*5d80*/  UMOV UR51, URZ ;  /* 0x000000ff00337c82 */ /* 0x000fe20008000000 */
[----:B------:R-:W-:-:S05]  /*5d90*/  UMOV UR50, URZ ;  /* 0x000000ff00327c82 */ /* 0x000fca0008000000 */
[----:B------:R-:W1:Y:S08]  /*5da0*/  LDC.64 R84, c[0x0][0xf10] ;  /* 0x0003c400ff547b82 */ /* 0x000e700000000a00 */
[----:B------:R-:W1:Y:S08]  /*5db0*/  LDC.64 R38, c[0x0][0xf18] ;  /* 0x0003c600ff267b82 */ /* 0x000e700000000a00 */
[----:B------:R-:W1:Y:S08]  /*5dc0*/  LDC.64 R36, c[0x0][0xf28] ;  /* 0x0003ca00ff247b82 */ /* 0x000e700000000a00 */
[----:B------:R-:W1:Y:S01]  /*5dd0*/  LDC.64 R82, c[0x0][0xcb0] ;  /* 0x00032c00ff527b82 */ /* 0x000e620000000a00 */
[----:B---3--:R-:W-:-:S07]  /*5de0*/  IMAD.IADD R46, R0, 0x1, R46 ;  /* 0x00000001002e7824 */ /* 0x008fce00078e022e */
[----:B------:R-:W3:Y:S08]  /*5df0*/  LDC.64 R80, c[0x0][0xca8] ;  /* 0x00032a00ff507b82 */ /* 0x000ef00000000a00 */
[----:B--2-4-:R-:W1:Y:S02]  /*5e00*/  LDC R90, c[0x0][0x374] ;  /* 0x0000dd00ff5a7b82 */ /* 0x014e640000000800 */
.L_x_132:
[C---:B------:R-:W-:Y:S02]  /*5e10*/  LEA R0, R103.reuse, UR49, 0x3 ;  /* 0x0000003167007c11 */ /* 0x040fe4000f8e18ff */
[----:B------:R-:W-:Y:S02]  /*5e20*/  SHF.L.U32 R2, R96, 0x1f, RZ ;  /* 0x0000001f60027819 */ /* 0x000fe400000006ff */
[----:B------:R-:W-:Y:S02]  /*5e30*/  LEA R16, R103, UR49, 0x4 ;  /* 0x0000003167107c11 */ /* 0x000fe4000f8e20ff */
[----:B------:R-:W2:Y:S02]  /*5e40*/  SYNCS.PHASECHK.TRANS64.TRYWAIT P0, [R0+URZ+0x120], R2 ;  /* 0x00012002000075a7 */ /* 0x000ea400080011ff */
[----:B--2---:R-:W-:Y:S05]  /*5e50*/  @!P0 BRA `(.L_x_102) ;  /* 0x0000003400388947 */ /* 0x004fea0003800000 */
.L_x_190:
[----:B------:R-:W4:Y:S01]  /*5e60*/  LDC.64 R10, c[0x0][0xf10] ;  /* 0x0003c400ff0a7b82 */ /* 0x000f220000000a00 */
[----:B------:R-:W3:Y:S01]  /*5e70*/  LDS.128 R16, [R16+0x190] ;  /* 0x0001900010107984 */ /* 0x000ee20000000c00 */
[----:B-1----:R-:W-:Y:S01]  /*5e80*/  ISETP.NE.AND P1, PT, R41, 0x1, PT ;  /* 0x000000012900780c */ /* 0x002fe20003f25270 */
[----:B--2---:R-:W-:Y:S01]  /*5e90*/  VIADD R0, R0, 0x130 ;  /* 0x0000013000007836 */ /* 0x004fe20000000000 */
[----:B------:R-:W-:Y:S04]  /*5ea0*/  ISETP.GE.AND P0, PT, R40, 0x1, PT ;  /* 0x000000012800780c */ /* 0x000fe80003f06270 */
[----:B------:R-:W1:Y:S01]  /*5eb0*/  LDC.64 R8, c[0x0][0xf18] ;  /* 0x0003c600ff087b82 */ /* 0x000e620000000a00 */
[----:B------:R-:W-:Y:S01]  /*5ec0*/  PRMT R0, RZ, 0x654, R0 ;  /* 0x00000654ff007816 */ /* 0x000fe20000000000 */
[----:B------:R-:W-:Y:S01]  /*5ed0*/  @!PT LDS RZ, [RZ] ;  /* 0x00000000fffff984 */ /* 0x000fe20000000800 */
[----:B------:R-:W-:Y:S01]  /*5ee0*/  @!PT LDS RZ, [RZ] ;  /* 0x00000000fffff984 */ /* 0x000fe20000000800 */
[----:B------:R-:W-:Y:S01]  /*5ef0*/  @!PT LDS RZ, [RZ] ;  /* 0x00000000fffff984 */ /* 0x000fe20000000800 */
[----:B------:R-:W-:Y:S01]  /*5f00*/  @!PT LDS RZ, [RZ] ;  /* 0x00000000fffff984 */ /* 0x000fe20000000800 */
[----:B------:R2:W-:Y:S06]  /*5f10*/  MEMBAR.ALL.CTA ;  /* 0x0000000000007992 */ /* 0x0005ec0000008000 */
[----:B--2---:R-:W2:Y:S01]  /*5f20*/  FENCE.VIEW.ASYNC.S ;  /* 0x00000000000073c6 */ /* 0x004ea20000000000 */
[----:B------:R-:W1:Y:S08]  /*5f30*/  @!P1 LDC R12, c[0x0][0xf20] ;  /* 0x0003c800ff0c9b82 */ /* 0x000e700000000800 */
[----:B------:R-:W1:Y:S01]  /*5f40*/  @!P1 LDC R7, c[0x0][0xf0c] ;  /* 0x0003c300ff079b82 */ /* 0x000e620000000800 */
[----:B--2---:R2:W-:Y:S01]  /*5f50*/  SYNCS.ARRIVE.TRANS64.RED.A1T0 RZ, [R0+URZ], RZ ;  /* 0x000000ff00ff79a7 */ /* 0x0045e200081004ff */
[----:B---3--:R-:W-:Y:S04]  /*5f60*/  LOP3.LUT P4, RZ, R18, 0x1, RZ, 0xc0, !PT ;  /* 0x0000000112ff7812 */ /* 0x008fe8000788c0ff */
[----:B------:R-:W-:Y:S09]  /*5f70*/  P2R R101, PR, RZ, 0x10 ;  /* 0x00000010ff657803 */ /* 0x000ff20000000000 */
[----:B------:R-:W-:Y:S02]  /*5f80*/  @P4 MOV R44, R16 ;  /* 0x00000010002c4202 */ /* 0x000fe40000000f00 */
[----:B------:R-:W-:Y:S01]  /*5f90*/  @P4 LOP3.LUT R43, R17, 0xffff, RZ, 0xc0, !PT ;  /* 0x0000ffff112b4812 */ /* 0x000fe200078ec0ff */
[----:B--2-4-:R-:W-:Y:S06]  /*5fa0*/  @!P0 BRA `(.L_x_103) ;  /* 0x0000000000a48947 */ /* 0x014fec0003800000 */
[----:B------:R-:W-:Y:S01]  /*5fb0*/  IMAD.HI.U32 R0, R90, R39, RZ ;  /* 0x000000275a007227 */ /* 0x000fe200078e00ff */
[----:B------:R-:W-:Y:S02]  /*5fc0*/  ISETP.NE.AND P0, PT, R38, 0x1, PT ;  /* 0x000000012600780c */ /* 0x000fe40003f05270 */
[----:B------:R-:W-:Y:S01]  /*5fd0*/  ISETP.NE.AND P2, PT, R40, 0x1, PT ;  /* 0x000000012800780c */ /* 0x000fe20003f45270 */
[----:B------:R-:W-:Y:S01]  /*5fe0*/  IMAD.HI.U32 R4, R91, R84, RZ ;  /* 0x000000545b047227 */ /* 0x000fe200078e00ff */
[----:B------:R-:W-:Y:S02]  /*5ff0*/  SHF.R.U32.HI R0, RZ, R89, R0 ;  /* 0x00000059ff007219 */ /* 0x000fe40000011600 */
[----:B------:R-:W-:Y:S01]  /*6000*/  ISETP.NE.AND P3, PT, R42, 0x1, PT ;  /* 0x000000012a00780c */ /* 0x000fe20003f65270 */
[----:B------:R-:W-:Y:S01]  /*6010*/  IMAD.HI.U32 R6, R43, R39, RZ ;  /* 0x000000272b067227 */ /* 0x000fe200078e00ff */
[-C--:B------:R-:W-:Y:S02]  /*6020*/  SHF.R.U32.HI R4, RZ, R85.reuse, R4 ;  /* 0x00000055ff047219 */ /* 0x080fe40000011604 */
        /* <DEDUP_REMOVED lines=14> */
[C---:B------:R-:W-:Y:S03]  /*6110*/  IMAD.HI.U32 R0, R3.reuse, R36, RZ ;  /* 0x0000002403007227 */ /* 0x040fe600078e00ff */
[C---:B------:R-:W-:Y:S02]  /*6120*/  ISETP.GE.OR P0, PT, R2.reuse, R5, P0 ;  /* 0x000000050200720c */ /* 0x040fe40000706670 */
[----:B------:R-:W-:Y:S04]  /*6130*/  SHF.R.U32.HI R0, RZ, R37, R0 ;  /* 0x00000025ff007219 */ /* 0x000fe80000011600 */
[C---:B------:R-:W-:Y:S05]  /*6140*/  SEL R6, R3.reuse, R0, !P2 ;  /* 0x0000000003067207 */ /* 0x040fea0005000000 */
        /* <DEDUP_REMOVED lines=14> */
[----:B------:R-:W-:Y:S07]  /*6230*/  IMAD R43, R3, R38, R43 ;  /* 0x00000026032b7224 */ /* 0x000fee00078e022b */
.L_x_103:
[----:B------:R-:W-:Y:S01]  /*6240*/  @!P1 IMAD.HI.U32 R0, R44, R10, RZ ;  /* 0x0000000a2c009227 */ /* 0x000fe200078e00ff */
[----:B-1----:R-:W-:Y:S01]  /*6250*/  @!P1 ISETP.NE.AND P0, PT, R8, 0x1, PT ;  /* 0x000000010800980c */ /* 0x002fe20003f05270 */
[----:B------:R-:W-:Y:S01]  /*6260*/  ULOP3.LUT UP0, URZ, UR53, 0x1b0, URZ, 0xc0, !UPT ;  /* 0x000001b035ff7892 */ /* 0x000fe2000f80c0ff */
[----:B------:R-:W-:Y:S01]  /*6270*/  @!P1 ISETP.NE.AND P2, PT, R7, 0x1, PT ;  /* 0x000000010700980c */ /* 0x000fe20003f45270 */
[----:B------:R-:W-:Y:S01]  /*6280*/  @!P1 IMAD.HI.U32 R2, R43, R9, RZ ;  /* 0x000000092b029227 */ /* 0x000fe200078e00ff */
[----:B------:R-:W-:Y:S01]  /*6290*/  @!P1 SHF.R.U32.HI R0, RZ, R11, R0 ;  /* 0x0000000bff009219 */ /* 0x000fe20000011600 */
[----:B------:R-:W-:Y:S01]  /*62a0*/  USHF.L.U32 UR42, UR20, 0x7, URZ ;  /* 0x00000007142a7899 */ /* 0x000fe200080006ff */
[----:B------:R-:W-:Y:S01]  /*62b0*/  R2UR UR41, R24 ;  /* 0x00000000182972ca */ /* 0x000fe200000e0000 */
[----:B------:R-:W-:Y:S01]  /*62c0*/  VIADD R103, R103, 0x1 ;  /* 0x0000000167677836 */ /* 0x000fe20000000000 */
[----:B------:R-:W-:Y:S02]  /*62d0*/  @!P1 SHF.R.U32.HI R2, RZ, R12, R2 ;  /* 0x0000000cff029219 */ /* 0x000fe40000011602 */
[----:B------:R-:W-:Y:S02]  /*62e0*/  @!P1 SEL R3, R44, R0, !P2 ;  /* 0x000000002c039207 */ /* 0x000fe40005000000 */
[----:B------:R-:W-:Y:S02]  /*62f0*/  @!P1 SEL R2, R43, R2, !P0 ;  /* 0x000000022b029207 */ /* 0x000fe40004000000 */
[----:B------:R-:W-:Y:S03]  /*6300*/  @P4 SHF.R.U32.HI R95, RZ, 0x10, R17 ;  /* 0x00000010ff5f4819 */ /* 0x000fe60000011611 */
[----:B------:R-:W-:Y:S02]  /*6310*/  @!P1 IMAD.IADD R0, R2, 0x1, -R3 ;  /* 0x0000000102009824 */ /* 0x000fe400078e0a03 */
[----:B------:R-:W-:Y:S01]  /*6320*/  @!P1 IMAD.IADD R2, R3, 0x1, -R2 ;  /* 0x0000000103029824 */ /* 0x000fe200078e0a02 */
[----:B------:R-:W-:Y:S01]  /*6330*/  USHF.L.U32 UR41, UR41, 0x6, URZ ;  /* 0x0000000629297899 */ /* 0x000fe200080006ff */
[----:B------:R-:W-:Y:S02]  /*6340*/  @!P1 IMAD R44, R0, R7, R44 ;  /* 0x00000007002c9224 */ /* 0x000fe400078e022c */
[----:B------:R-:W-:Y:S01]  /*6350*/  @!P1 IMAD R43, R2, R8, R43 ;  /* 0x00000008022b9224 */ /* 0x000fe200078e022b */
[----:B------:R-:W-:Y:S08]  /*6360*/  BRA.U !UP0, `(.L_x_104) ;  /* 0x00000001087c7547 */ /* 0x000ff0000b800000 */
[----:B------:R-:W1:Y:S01]  /*6370*/  LDCU.64 UR8, c[0x4][0x80] ;  /* 0x01001000ff0877ac */ /* 0x000e620008000a00 */
[----:B------:R-:W-:Y:S01]  /*6380*/  MOV R2, 0x0 ;  /* 0x0000000000027802 */ /* 0x000fe20000000f00 */
[----:B------:R-:W-:Y:S02]  /*6390*/  HFMA2 R12, -RZ, RZ, 0, 5.9604644775390625e-08 ;  /* 0x00000001ff0c7431 */ /* 0x000fe400000001ff */
[----:B------:R-:W-:Y:S01]  /*63a0*/  IMAD.MOV.U32 R8, RZ, RZ, 0x70 ;  /* 0x00000070ff087424 */ /* 0x000fe200078e00ff */
[----:B------:R2:W3:Y:S01]  /*63b0*/  LDC.64 R14, c[0x4][R2] ;  /* 0x01000000020e7b82 */ /* 0x0004e20000000a00 */
[----:B------:R-:W4:Y:S01]  /*63c0*/  LDCU.64 UR6, c[0x4][0x88] ;  /* 0x01001100ff0677ac */ /* 0x000f220008000a00 */
[----:B------:R-:W-:Y:S01]  /*63d0*/  IMAD.MOV.U32 R13, RZ, RZ, RZ ;  /* 0x000000ffff0d7224 */ /* 0x000fe200078e00ff */
[----:B------:R-:W2:Y:S01]  /*63e0*/  LDCU.64 UR4, c[0x4][0x8] ;  /* 0x01000100ff0477ac */ /* 0x000ea20008000a00 */
[----:B-1----:R-:W-:Y:S01]  /*63f0*/  MOV R5, UR9 ;  /* 0x0000000900057c02 */ /* 0x002fe20008000f00 */
[----:B------:R-:W-:Y:S01]  /*6400*/  IMAD.U32 R4, RZ, RZ, UR8 ;  /* 0x00000008ff047e24 */ /* 0x000fe2000f8e00ff */
[----:B----4-:R-:W-:Y:S01]  /*6410*/  MOV R7, UR7 ;  /* 0x0000000700077c02 */ /* 0x010fe20008000f00 */
[----:B------:R-:W-:Y:S01]  /*6420*/  IMAD.U32 R6, RZ, RZ, UR6 ;  /* 0x00000006ff067e24 */ /* 0x000fe2000f8e00ff */
[----:B--2---:R-:W-:Y:S01]  /*6430*/  MOV R11, UR5 ;  /* 0x00000005000b7c02 */ /* 0x004fe20008000f00 */
[----:B------:R-:W-:Y:S02]  /*6440*/  IMAD.U32 R10, RZ, RZ, UR4 ;  /* 0x00000004ff0a7e24 */ /* 0x000fe4000f8e00ff */
[----:B------:R-:W-:Y:S07]  /*6450*/  LEPC R20, `(.L_x_105) ;  /* 0x000000001014794e */ /* 0x000fee0000000000 */
[----:B---3-5:R-:W-:Y:S05]  /*6460*/  CALL.ABS.NOINC R14 ;  /* 0x000000000e007343 */ /* 0x028fea0003c00000 */
.L_x_105:
[----:B------:R-:W1:Y:S01]  /*6470*/  LDCU.64 UR8, c[0x4][0x80] ;  /* 0x01001000ff0877ac */ /* 0x000e620008000a00 */
[----:B------:R-:W2:Y:S01]  /*6480*/  LDC.64 R2, c[0x4][R2] ;  /* 0x0100000002027b82 */ /* 0x000ea20000000a00 */
[----:B------:R-:W-:Y:S02]  /*6490*/  HFMA2 R12, -RZ, RZ, 0, 5.9604644775390625e-08 ;  /* 0x00000001ff0c7431 */ /* 0x000fe400000001ff */
[----:B------:R-:W-:Y:S02]  /*64a0*/  IMAD.MOV.U32 R8, RZ, RZ, 0x70 ;  /* 0x00000070ff087424 */ /* 0x000fe400078e00ff */
[----:B------:R-:W-:Y:S01]  /*64b0*/  IMAD.MOV.U32 R13, RZ, RZ, RZ ;  /* 0x000000ffff0d7224 */ /* 0x000fe200078e00ff */
[----:B------:R-:W3:Y:S01]  /*64c0*/  LDCU.64 UR6, c[0x4][0x88] ;  /* 0x01001100ff0677ac */ /* 0x000ee20008000a00 */
[----:B------:R-:W4:Y:S01]  /*64d0*/  LDCU.64 UR4, c[0x4][0x8] ;  /* 0x01000100ff0477ac */ /* 0x000f220008000a00 */
[----:B-1----:R-:W-:Y:S02]  /*64e0*/  MOV R4, UR8 ;  /* 0x0000000800047c02 */ /* 0x002fe40008000f00 */
[----:B------:R-:W-:Y:S02]  /*64f0*/  MOV R5, UR9 ;  /* 0x0000000900057c02 */ /* 0x000fe40008000f00 */
[----:B---3--:R-:W-:Y:S01]  /*6500*/  MOV R7, UR7 ;  /* 0x0000000700077c02 */ /* 0x008fe20008000f00 */
[----:B------:R-:W-:Y:S01]  /*6510*/  IMAD.U32 R6, RZ, RZ, UR6 ;  /* 0x00000006ff067e24 */ /* 0x000fe2000f8e00ff */
[----:B----4-:R-:W-:Y:S01]  /*6520*/  MOV R11, UR5 ;  /* 0x00000005000b7c02 */ /* 0x010fe20008000f00 */
[----:B------:R-:W-:Y:S02]  /*6530*/  IMAD.U32 R10, RZ, RZ, UR4 ;  /* 0x00000004ff0a7e24 */ /* 0x000fe4000f8e00ff */
[----:B------:R-:W-:Y:S07]  /*6540*/  LEPC R20, `(.L_x_104) ;  /* 0x000000001014794e */ /* 0x000fee0000000000 */
[----:B--2---:R-:W-:Y:S05]  /*6550*/  CALL.ABS.NOINC R2 ;  /* 0x0000000002007343 */ /* 0x004fea0003c00000 */
.L_x_104:
[----:B------:R-:W-:Y:S01]  /*6560*/  ISETP.NE.U32.AND P4, PT, R82, RZ, PT ;  /* 0x000000ff5200720c */ /* 0x000fe20003f85070 */
[----:B------:R-:W-:Y:S01]  /*6570*/  UISETP.NE.AND UP2, UPT, UR48, URZ, UPT ;  /* 0x000000ff3000728c */ /* 0x000fe2000bf45270 */
[----:B------:R-:W-:Y:S01]  /*6580*/  ISETP.NE.U32.AND P2, PT, RZ, UR38, PT ;  /* 0x00000026ff007c0c */ /* 0x000fe2000bf45070 */
[----:B------:R-:W-:Y:S01]  /*6590*/  UISETP.NE.U32.AND UP1, UPT, UR44, URZ, UPT ;  /* 0x000000ff2c00728c */ /* 0x000fe2000bf25070 */
[----:B------:R-:W-:Y:S01]  /*65a0*/  ISETP.NE.AND.EX P4, PT, R83, RZ, PT, P4 ;  /* 0x000000ff5300720c */ /* 0x000fe20003f85340 */
[----:B------:R-:W-:Y:S01]  /*65b0*/  UPLOP3.LUT UP0, UPT, UPT, UPT, UPT, 0x40, 0x4 ;  /* 0x000000000004789c */ /* 0x000fe20003f0e870 */
[----:B------:R-:W-:Y:S01]  /*65c0*/  ISETP.NE.AND.EX P2, PT, RZ, UR39, PT, P2 ;  /* 0x00000027ff007c0c */ /* 0x000fe2000bf45320 */
[----:B------:R-:W-:Y:S01]  /*65d0*/  UISETP.NE.AND.EX UP1, UPT, UR45, URZ, UPT, UP1 ;  /* 0x000000ff2d00728c */ /* 0x000fe2000bf25310 */
[----:B------:R-:W-:Y:S04]  /*65e0*/  PLOP3.LUT P1, PT, PT, PT, UP2, 0x80, 0x8 ;  /* 0x000000000008781c */ /* 0x000fe80003f2f028 */
[----:B------:R-:W-:Y:S06]  /*65f0*/  @UP2 UPLOP3.LUT UP0, UPT, UPT, UPT, UP1, 0x80, 0x8 ;  /* 0x000000000008289c */ /* 0x000fec0003f0f010 */
[----:B------:R-:W-:Y:S01]  /*6600*/  PLOP3.LUT P0, PT, PT, PT, UP0, 0x80, 0x8 ;  /* 0x000000000008781c */ /* 0x000fe20003f0f008 */
[----:B------:R-:W-:Y:S01]  /*6610*/  @!UPT UIADD3 URZ, UPT, UPT, URZ, URZ, URZ ;  /* 0x000000fffffff290 */ /* 0x000fe2000fffe0ff */
[----:B------:R-:W-:Y:S11]  /*6620*/  BRA.U !UP1, `(.L_x_106) ;  /* 0x0000000109387547 */ /* 0x000ff6000b800000 */
[----:B------:R-:W-:Y:S01]  /*6630*/  UISETP.NE.U32.AND UP0, UPT, UR38, URZ, UPT ;  /* 0x000000ff2600728c */ /* 0x000fe2000bf05070 */
[----:B------:R-:W-:Y:S02]  /*6640*/  HFMA2 R0, -RZ, RZ, 0, 5.9604644775390625e-08 ;  /* 0x00000001ff007431 */ /* 0x000fe400000001ff */
[----:B------:R-:W-:Y:S01]  /*6650*/  IMAD.MOV.U32 R88, RZ, RZ, 0x1 ;  /* 0x00000001ff587424 */ /* 0x000fe200078e00ff */
[----:B------:R-:W-:Y:S06]  /*6660*/  UISETP.NE.AND.EX UP0, UPT, UR39, URZ, UPT, UP0 ;  /* 0x000000ff2700728c */ /* 0x000fec000bf05300 */
[----:B------:R-:W-:Y:S05]  /*6670*/  PLOP3.LUT P3, PT, PT, PT, UP0, 0x80, 0x8 ;  /* 0x000000000008781c */ /* 0x000fea0003f6f008 */
[----:B------:R-:W1:Y:S01]  /*6680*/  @UP0 LDCU.64 UR6, c[0x0][0xc88] ;  /* 0x00019100ff0607ac */ /* 0x000e620008000a00 */
[----:B------:R-:W-:Y:S07]  /*6690*/  @UP0 UIMAD UR4, UR36, UR44, URZ ;  /* 0x0000002c240402a4 */ /* 0x000fee000f8e02ff */
[----:B------:R-:W-:Y:S01]  /*66a0*/  @!P3 PRMT R88, R0, 0x7610, R88 ;  /* 0x000076100058b816 */ /* 0x000fe20000000058 */
[----:B-1----:R-:W-:Y:S03]  /*66b0*/  @UP0 UIMAD.WIDE UR6, UR4, 0x4, UR6 ;  /* 0x00000004040608a5 */ /* 0x002fe6000f8e0206 */
[----:B------:R-:W1:Y:S03]  /*66c0*/  @!UP0 LDCU UR4, c[0x0][0xc80] ;  /* 0x00019000ff0487ac */ /* 0x000e660008000800 */
[----:B------:R-:W-:Y:S01]  /*66d0*/  IMAD.U32 R2, RZ, RZ, UR6 ;  /* 0x00000006ff027e24 */ /* 0x000fe2000f8e00ff */
[----:B------:R-:W-:Y:S05]  /*66e0*/  MOV R3, UR7 ;  /* 0x0000000700037c02 */ /* 0x000fea0008000f00 */
[----:B-----5:R2:W5:Y:S02]  /*66f0*/  @P3 LDG.E R49, desc[UR46][R2.64] ;  /* 0x0000002e02313981 */ /* 0x020564000c1e1900 */
[----:B-12---:R-:W-:Y:S02]  /*6700*/  @!P3 IMAD.U32 R49, RZ, RZ, UR4 ;  /* 0x00000004ff31be24 */ /* 0x006fe4000f8e00ff */
.L_x_106:
[----:B------:R-:W-:Y:S05]  /*6710*/  @!P4 BRA `(.L_x_107) ;  /* 0x000000000020c947 */ /* 0x000fea0003800000 */
[----:B------:R-:W-:Y:S04]  /*6720*/  ISETP.NE.U32.AND P3, PT, R80, RZ, PT ;  /* 0x000000ff5000720c */ /* 0x000fe80003f65070 */
[----:B------:R-:W-:Y:S11]  /*6730*/  ISETP.NE.AND.EX P3, PT, R81, RZ, PT, P3 ;  /* 0x000000ff5100720c */ /* 0x000ff60003f65330 */
[----:B------:R-:W-:Y:S02]  /*6740*/  @!UPT UIADD3 URZ, UPT, UPT, URZ, URZ, URZ ;  /* 0x000000fffffff290 */ /* 0x000fe4000fffe0ff */
[----:B------:R-:W1:Y:S01]  /*6750*/  @P3 LDC.64 R2, c[0x0][0xca8] ;  /* 0x00032a00ff023b82 */ /* 0x000e620000000a00 */
[----:B------:R-:W-:Y:S04]  /*6760*/  @P3 IMAD R0, R82, UR36, RZ ;  /* 0x0000002452003c24 */ /* 0x000fe8000f8e02ff */
[----:B-1----:R-:W-:Y:S05]  /*6770*/  @P3 IMAD.WIDE R2, R0, 0x4, R2 ;  /* 0x0000000400023825 */ /* 0x002fea00078e0202 */
[----:B-----5:R1:W5:Y:S02]  /*6780*/  @P3 LDG.E R47, desc[UR46][R2.64] ;  /* 0x0000002e022f3981 */ /* 0x020364000c1e1900 */
[----:B-1----:R-:W2:Y:S02]  /*6790*/  @!P3 LDC R47, c[0x0][0xca0] ;  /* 0x00032800ff2fbb82 */ /* 0x002ea40000000800 */
.L_x_107:
[----:B-----5:R-:W-:Y:S01]  /*67a0*/  FSETP.NEU.AND P3, PT, R49, RZ, PT ;  /* 0x000000ff3100720b */ /* 0x020fe20003f6d000 */
[----:B------:R-:W-:Y:S01]  /*67b0*/  ULOP3.LUT UR4, UR52, 0x1, URZ, 0x3c, !UPT ;  /* 0x0000000134047892 */ /* 0x000fe2000f8e3cff */
[----:B------:R-:W-:Y:S01]  /*67c0*/  SEL R4, RZ, 0xffffffff, P2 ;  /* 0xffffffffff047807 */ /* 0x000fe20001000000 */
[----:B------:R-:W-:Y:S01]  /*67d0*/  IMAD.U32 R72, RZ, RZ, UR56 ;  /* 0x00000038ff487e24 */ /* 0x000fe2000f8e00ff */
[----:B------:R-:W-:Y:S01]  /*67e0*/  @P1 LOP3.LUT P2, RZ, R88, 0xff, RZ, 0xc0, !PT ;  /* 0x000000ff58ff1812 */ /* 0x000fe2000784c0ff */
[----:B------:R-:W-:Y:S01]  /*67f0*/  IMAD.SHL.U32 R106, R94, 0x10, RZ ;  /* 0x000000105e6a7824 */ /* 0x000fe200078e00ff */
[----:B------:R-:W-:Y:S01]  /*6800*/  @P1 SEL R0, RZ, 0xffffffff, P3 ;  /* 0xffffffffff001807 */ /* 0x000fe20001800000 */
[----:B------:R-:W-:Y:S01]  /*6810*/  IMAD.U32 R107, RZ, RZ, UR4 ;  /* 0x00000004ff6b7e24 */ /* 0x000fe2000f8e00ff */
[----:B------:R-:W-:Y:S01]  /*6820*/  LEA R73, R45, UR49, 0x3 ;  /* 0x000000312d497c11 */ /* 0x000fe2000f8e18ff */
[----:B------:R-:W-:Y:S01]  /*6830*/  IMAD.SHL.U32 R72, R72, 0x2000, RZ ;  /* 0x0000200048487824 */ /* 0x000fe200078e00ff */
[----:B------:R-:W-:Y:S01]  /*6840*/  @P0 SEL R0, R4, R0, !P2 ;  /* 0x0000000004000207 */ /* 0x000fe20005000000 */
[----:B------:R-:W-:Y:S01]  /*6850*/  IMAD.SHL.U32 R105, R93, 0x10, RZ ;  /* 0x000000105d697824 */ /* 0x000fe200078e00ff */
[----:B------:R-:W-:Y:S01]  /*6860*/  PLOP3.LUT P2, PT, PT, PT, UP1, 0x80, 0x8 ;  /* 0x000000000008781c */ /* 0x000fe20003f4f018 */
[----:B------:R-:W-:Y:S01]  /*6870*/  IMAD.IADD R67, R99, 0x1, R72 ;  /* 0x0000000163437824 */ /* 0x000fe200078e0248 */
[----:B------:R-:W-:Y:S01]  /*6880*/  @P1 LOP3.LUT R0, R0, 0x1, RZ, 0xc0, !PT ;  /* 0x0000000100001812 */ /* 0x000fe200078ec0ff */
[----:B------:R-:W-:Y:S01]  /*6890*/  BSSY B1, `(.L_x_108) ;  /* 0x0000039000017945 */ /* 0x000fe20003800000 */
[----:B------:R-:W-:Y:S01]  /*68a0*/  LOP3.LUT P4, R102, R88, 0xff, RZ, 0xc0, !PT ;  /* 0x000000ff58667812 */ /* 0x000fe2000788c0ff */
[----:B------:R-:W-:Y:S01]  /*68b0*/  IMAD.IADD R66, R67, 0x1, R106 ;  /* 0x0000000143427824 */ /* 0x000fe200078e026a */
[----:B------:R-:W-:Y:S01]  /*68c0*/  ISETP.NE.U32.OR P5, PT, R0, 0x1, !P1 ;  /* 0x000000010000780c */ /* 0x000fe20004fa5470 */
[----:B------:R-:W-:Y:S01]  /*68d0*/  IMAD.U32 R0, RZ, RZ, UR56 ;  /* 0x00000038ff007e24 */ /* 0x000fe2000f8e00ff */
[----:B------:R-:W-:Y:S01]  /*68e0*/  SEL R3, RZ, 0xffffffff, P3 ;  /* 0xffffffffff037807 */ /* 0x000fe20001800000 */
[----:B------:R-:W-:Y:S01]  /*68f0*/  IMAD.MOV.U32 R75, RZ, RZ, 0x1 ;  /* 0x00000001ff4b7424 */ /* 0x000fe200078e00ff */
[----:B------:R-:W-:Y:S01]  /*6900*/  P2R R104, PR, RZ, 0x20 ;  /* 0x00000020ff687803 */ /* 0x000fe20000000000 */
[----:B------:R-:W-:Y:S01]  /*6910*/  IMAD R48, R45, 0x40, R46 ;  /* 0x000000402d307824 */ /* 0x000fe200078e022e */
[----:B------:R-:W-:Y:S01]  /*6920*/  LEA R0, R0, UR49, 0x3 ;  /* 0x0000003100007c11 */ /* 0x000fe2000f8e18ff */
[----:B------:R-:W-:Y:S01]  /*6930*/  IMAD.U32 R74, RZ, RZ, UR56 ;  /* 0x00000038ff4a7e24 */ /* 0x000fe2000f8e00ff */
[----:B------:R-:W-:Y:S02]  /*6940*/  @P2 SEL R3, R4, R3, !P4 ;  /* 0x0000000304032207 */ /* 0x000fe40006000000 */
[----:B------:R-:W-:Y:S02]  /*6950*/  CS2R R78, SRZ ;  /* 0x00000000004e7805 */ /* 0x000fe4000001ff00 */
[----:B------:R-:W-:Y:S02]  /*6960*/  CS2R R76, SRZ ;  /* 0x00000000004c7805 */ /* 0x000fe4000001ff00 */
[----:B------:R-:W-:Y:S02]  /*6970*/  CS2R R70, SRZ ;  /* 0x0000000000467805 */ /* 0x000fe4000001ff00 */
[----:B------:R-:W-:Y:S02]  /*6980*/  LOP3.LUT R3, R3, 0x1, RZ, 0xc0, !PT ;  /* 0x0000000103037812 */ /* 0x000fe400078ec0ff */
[----:B------:R-:W-:Y:S02]  /*6990*/  CS2R R68, SRZ ;  /* 0x0000000000447805 */ /* 0x000fe4000001ff00 */
[----:B------:R-:W-:Y:S02]  /*69a0*/  @P5 SHF.L.U32 R2, R107, 0x1f, RZ ;  /* 0x0000001f6b025819 */ /* 0x000fe400000006ff */
[----:B------:R-:W-:Y:S02]  /*69b0*/  CS2R R62, SRZ ;  /* 0x00000000003e7805 */ /* 0x000fe4000001ff00 */
[----:B------:R-:W-:Y:S02]  /*69c0*/  ISETP.NE.U32.AND P2, PT, R3, 0x1, PT ;  /* 0x000000010300780c */ /* 0x000fe40003f45070 */
[----:B------:R-:W-:Y:S01]  /*69d0*/  CS2R R60, SRZ ;  /* 0x00000000003c7805 */ /* 0x000fe2000001ff00 */
[----:B------:R1:W3:Y:S01]  /*69e0*/  @P5 SYNCS.PHASECHK.TRANS64.TRYWAIT P1, [R0+URZ+0xe0], R2 ;  /* 0x0000e002000055a7 */ /* 0x0002e200080211ff */
[----:B------:R-:W-:Y:S02]  /*69f0*/  CS2R R58, SRZ ;  /* 0x00000000003a7805 */ /* 0x000fe4000001ff00 */
[----:B------:R-:W-:Y:S02]  /*6a00*/  P2R R108, PR, RZ, 0x4 ;  /* 0x00000004ff6c7803 */ /* 0x000fe40000000000 */
[----:B------:R-:W-:Y:S01]  /*6a10*/  CS2R R56, SRZ ;  /* 0x0000000000387805 */ /* 0x000fe2000001ff00 */
[----:B------:R-:W-:Y:S02]  /*6a20*/  IMAD.IADD R65, R67, 0x1, R105 ;  /* 0x0000000143417824 */ /* 0x000fe400078e0269 */
[----:B------:R-:W-:Y:S01]  /*6a30*/  IMAD.IADD R64, R98, 0x1, R66 ;  /* 0x0000000162407824 */ /* 0x000fe200078e0242 */
[----:B-1----:R-:W-:Y:S04]  /*6a40*/  SHF.L.U32 R2, R97, 0x1f, RZ ;  /* 0x0000001f61027819 */ /* 0x002fe800000006ff */
[----:B------:R1:W4:Y:S01]  /*6a50*/  SYNCS.PHASECHK.TRANS64.TRYWAIT P0, [R73+URZ+0x140], R2 ;  /* 0x00014002490075a7 */ /* 0x00032200080011ff */
[----:B---3--:R-:W-:Y:S01]  /*6a60*/  @P5 SEL R75, RZ, 0x1, !P1 ;  /* 0x00000001ff4b5807 */ /* 0x008fe20004800000 */
[----:B-1----:R-:W-:Y:S06]  /*6a70*/  @!P5 BRA `(.L_x_109) ;  /* 0x000000000068d947 */ /* 0x002fec0003800000 */
[----:B------:R-:W-:Y:S01]  /*6a80*/  ISETP.NE.AND P1, PT, R75, RZ, PT ;  /* 0x000000ff4b00720c */ /* 0x000fe20003f25270 */
[----:B------:R-:W-:Y:S01]  /*6a90*/  BSSY B0, `(.L_x_110) ;  /* 0x000000d000007945 */ /* 0x000fe20003800000 */
[----:B------:R-:W-:Y:S02]  /*6aa0*/  CS2R R58, SRZ ;  /* 0x00000000003a7805 */ /* 0x000fe4000001ff00 */
[----:B------:R-:W-:Y:S02]  /*6ab0*/  CS2R R56, SRZ ;  /* 0x0000000000387805 */ /* 0x000fe4000001ff00 */
[----:B------:R-:W-:Y:S02]  /*6ac0*/  CS2R R62, SRZ ;  /* 0x00000000003e7805 */ /* 0x000fe4000001ff00 */
[----:B------:R-:W-:Y:S02]  /*6ad0*/  CS2R R60, SRZ ;  /* 0x00000000003c7805 */ /* 0x000fe4000001ff00 */
[----:B------:R-:W-:Y:S02]  /*6ae0*/  CS2R R70, SRZ ;  /* 0x0000000000467805 */ /* 0x000fe4000001ff00 */
[----:B------:R-:W-:Y:S02]  /*6af0*/  CS2R R68, SRZ ;  /* 0x0000000000447805 */ /* 0x000fe4000001ff00 */
[----:B------:R-:W-:Y:S02]  /*6b00*/  CS2R R78, SRZ ;  /* 0x00000000004e7805 */ /* 0x000fe4000001ff00 */
[----:B------:R-:W-:Y:S01]  /*6b10*/  CS2R R76, SRZ ;  /* 0x00000000004c7805 */ /* 0x000fe2000001ff00 */
[----:B------:R-:W-:Y:S06]  /*6b20*/  @P1 BRA `(.L_x_111) ;  /* 0x00000000000c1947 */ /* 0x000fec0003800000 */
[----:B------:R-:W-:Y:S04]  /*6b30*/  SHF.L.U32 R3, R107, 0x1f, RZ ;  /* 0x0000001f6b037819 */ /* 0x000fe800000006ff */
[----:B------:R-:W1:Y:S02]  /*6b40*/  SYNCS.PHASECHK.TRANS64.TRYWAIT P1, [R0+URZ+0xe0], R3 ;  /* 0x0000e003000075a7 */ /* 0x000e6400080211ff */
[----:B-1----:R-:W-:Y:S05]  /*6b50*/  @!P1 BRA `(.L_x_112) ;  /* 0x00000028000c9947 */ /* 0x002fea0003800000 */
.L_x_111:
[----:B------:R-:W-:Y:S05]  /*6b60*/  BSYNC B0 ;  /* 0x0000000000007941 */ /* 0x000fea0003800000 */
.L_x_110:
[----:B------:R-:W-:Y:S01]  /*6b70*/  ISETP.NE.AND P1, PT, R108, RZ, PT ;  /* 0x000000ff6c00720c */ /* 0x000fe20003f25270 */
[----:B------:R-:W-:Y:S04]  /*6b80*/  UIADD3 UR5, UPT, UPT, UR56, 0x1, URZ ;  /* 0x0000000138057890 */ /* 0x000fe8000fffe0ff */
[----:B------:R-:W-:Y:S04]  /*6b90*/  UISETP.NE.AND UP0, UPT, UR5, 0x3, UPT ;  /* 0x000000030500788c */ /* 0x000fe8000bf05270 */
[----:B------:R-:W-:Y:S02]  /*6ba0*/  USEL UR4, URZ, 0x1, UP0 ;  /* 0x00000001ff047887 */ /* 0x000fe40008000000 */
[----:B------:R-:W-:Y:S02]  /*6bb0*/  USEL UR5, UR5, URZ, UP0 ;  /* 0x000000ff05057287 */ /* 0x000fe40008000000 */
[----:B------:R3:W1:Y:S02]  /*6bc0*/  @P1 LDS.128 R56, [R67] ;  /* 0x0000000043381984 */ /* 0x0006640000000c00 */
[----:B------:R-:W-:Y:S02]  /*6bd0*/  LOP3.LUT R107, R107, UR4, RZ, 0x3c, !PT ;  /* 0x000000046b6b7c12 */ /* 0x000fe4000f8e3cff */
[----:B------:R3:W1:Y:S01]  /*6be0*/  @P1 LDS.128 R60, [R66+0x10] ;  /* 0x00001000423c1984 */ /* 0x0006620000000c00 */
[----:B------:R-:W-:Y:S03]  /*6bf0*/  IMAD.U32 R74, RZ, RZ, UR5 ;  /* 0x00000005ff4a7e24 */ /* 0x000fe6000f8e00ff */
[----:B------:R3:W1:Y:S04]  /*6c00*/  @P1 LDS.128 R68, [R65+0x20] ;  /* 0x0000200041441984 */ /* 0x0006680000000c00 */
[----:B------:R3:W1:Y:S02]  /*6c10*/  @P1 LDS.128 R76, [R64+0x10] ;  /* 0x00001000404c1984 */ /* 0x0006640000000c00 */
.L_x_109:
[----:B------:R-:W-:Y:S05]  /*6c20*/  BSYNC B1 ;  /* 0x0000000000017941 */ /* 0x000fea0003800000 */
.L_x_108:
[----:B-1----:R-:W-:Y:S04]  /*6c30*/  SHF.R.U32.HI R0, RZ, 0x15, R48 ;  /* 0x00000015ff007819 */ /* 0x002fe80000011630 */
[----:B------:R-:W-:Y:S01]  /*6c40*/  LOP3.LUT P1, RZ, R0, 0x3, R92, 0x48, !PT ;  /* 0x0000000300ff7812 */ /* 0x000fe2000782485c */
[----:B------:R-:W-:Y:S01]  /*6c50*/  @!UPT UIADD3 URZ, UPT, UPT, URZ, URZ, URZ ;  /* 0x000000fffffff290 */ /* 0x000fe2000fffe0ff */
[----:B----4-:R-:W-:Y:S11]  /*6c60*/  @P0 BRA `(.L_x_113) ;  /* 0x0000000000080947 */ /* 0x010ff60003800000 */
[----:B------:R-:W1:Y:S02]  /*6c70*/  SYNCS.PHASECHK.TRANS64.TRYWAIT P0, [R73+URZ+0x140], R2 ;  /* 0x00014002490075a7 */ /* 0x000e6400080011ff */
[----:B-1----:R-:W-:Y:S05]  /*6c80*/  @!P0 BRA `(.L_x_114) ;  /* 0x0000002400d48947 */ /* 0x002fea0003800000 */
.L_x_113:
[----:B------:R-:W-:Y:S05]  /*6c90*/  @!P1 BRA `(.L_x_115) ;  /* 0x0000000000409947 */ /* 0x000fea0003800000 */
[----:B------:R-:W4:Y:S01]  /*6ca0*/  LDCU.64 UR8, c[0x4][0x70] ;  /* 0x01000e00ff0877ac */ /* 0x000f220008000a00 */
[----:B------:R-:W-:Y:S01]  /*6cb0*/  MOV R3, 0x0 ;  /* 0x0000000000037802 */ /* 0x000fe20000000f00 */
[----:B------:R-:W-:Y:S02]  /*6cc0*/  HFMA2 R12, -RZ, RZ, 0, 5.9604644775390625e-08 ;  /* 0x00000001ff0c7431 */ /* 0x000fe400000001ff */
[----:B------:R-:W-:Y:S02]  /*6cd0*/  IMAD.MOV.U32 R8, RZ, RZ, 0x192 ;  /* 0x00000192ff087424 */ /* 0x000fe400078e00ff */
[----:B------:R-:W-:Y:S01]  /*6ce0*/  IMAD.MOV.U32 R13, RZ, RZ, RZ ;  /* 0x000000ffff0d7224 */ /* 0x000fe200078e00ff */
[----:B------:R-:W5:Y:S01]  /*6cf0*/  LDCU.64 UR6, c[0x4][0x78] ;  /* 0x01000f00ff0677ac */ /* 0x000f620008000a00 */
[----:B-1----:R-:W1:Y:S01]  /*6d00*/  LDC.64 R2, c[0x4][R3] ;  /* 0x0100000003027b82 */ /* 0x002e620000000a00 */
[----:B------:R-:W2:Y:S01]  /*6d10*/  LDCU.64 UR4, c[0x4][0x10] ;  /* 0x01000200ff0477ac */ /* 0x000ea20008000a00 */
[----:B----4-:R-:W-:Y:S01]  /*6d20*/  MOV R5, UR9 ;  /* 0x0000000900057c02 */ /* 0x010fe20008000f00 */
[----:B------:R-:W-:Y:S01]  /*6d30*/  IMAD.U32 R4, RZ, RZ, UR8 ;  /* 0x00000008ff047e24 */ /* 0x000fe2000f8e00ff */
[----:B-----5:R-:W-:Y:S01]  /*6d40*/  MOV R7, UR7 ;  /* 0x0000000700077c02 */ /* 0x020fe20008000f00 */
[----:B------:R-:W-:Y:S01]  /*6d50*/  IMAD.U32 R6, RZ, RZ, UR6 ;  /* 0x00000006ff067e24 */ /* 0x000fe2000f8e00ff */
[----:B--2---:R-:W-:Y:S01]  /*6d60*/  MOV R11, UR5 ;  /* 0x00000005000b7c02 */ /* 0x004fe20008000f00 */
[----:B------:R-:W-:Y:S02]  /*6d70*/  IMAD.U32 R10, RZ, RZ, UR4 ;  /* 0x00000004ff0a7e24 */ /* 0x000fe4000f8e00ff */
[----:B------:R-:W-:Y:S07]  /*6d80*/  LEPC R20, `(.L_x_115) ;  /* 0x000000001014794e */ /* 0x000fee0000000000 */
[----:B-1-3--:R-:W-:Y:S05]  /*6d90*/  CALL.ABS.NOINC R2 ;  /* 0x0000000002007343 */ /* 0x00afea0003c00000 */
.L_x_115:
[----:B------:R-:W-:Y:S01]  /*6da0*/  SHF.L.U32 R50, R56, 0x10, RZ ;  /* 0x0000001038327819 */ /* 0x000fe200000006ff */
[----:B------:R-:W-:Y:S05]  /*6db0*/  WARPSYNC.ALL ;  /* 0x0000000000007948 */ /* 0x000fea0003800000 */
[----:B------:R-:W-:Y:S01]  /*6dc0*/  R2UR UR4, R48 ;  /* 0x00000000300472ca */ /* 0x000fe200000e0000 */
[----:B------:R-:W-:Y:S01]  /*6dd0*/  BSSY.RECONVERGENT B0, `(.L_x_116) ;  /* 0x0000085000007945 */ /* 0x000fe20003800200 */
[----:B------:R-:W-:Y:S02]  /*6de0*/  LOP3.LUT R51, R56, 0xffff0000, RZ, 0xc0, !PT ;  /* 0xffff000038337812 */ /* 0x000fe400078ec0ff */
[----:B------:R-:W-:Y:S02]  /*6df0*/  SHF.L.U32 R52, R57, 0x10, RZ ;  /* 0x0000001039347819 */ /* 0x000fe400000006ff */
[----:B------:R-:W-:Y:S07]  /*6e00*/  ISETP.NE.AND P0, PT, R100, RZ, PT ;  /* 0x000000ff6400720c */ /* 0x000fee0003f05270 */
[----:B------:R-:W2:Y:S02]  /*6e10*/  LDTM.x32 R4, tmem[UR4] ;  /* 0x00000004000479ee */ /* 0x000ea400082c0000 */
[C---:B--2---:R-:W-:Y:S01]  /*6e20*/  FMUL R0, R47.reuse, R4 ;  /* 0x000000042f007220 */ /* 0x044fe20000400000 */
[C---:B-1----:R-:W-:Y:S01]  /*6e30*/  FMUL R2, R47.reuse, R5 ;  /* 0x000000052f027220 */ /* 0x042fe20000400000 */
[C---:B------:R-:W-:Y:S01]  /*6e40*/  FMUL R4, R47.reuse, R8 ;  /* 0x000000082f047220 */ /* 0x040fe20000400000 */
[C---:B------:R-:W-:Y:S01]  /*6e50*/  FMUL R3, R47.reuse, R6 ;  /* 0x000000062f037220 */ /* 0x040fe20000400000 */
[C---:B------:R-:W-:Y:S01]  /*6e60*/  FMUL R5, R47.reuse, R9 ;  /* 0x000000092f057220 */ /* 0x040fe20000400000 */
[C---:B------:R-:W-:Y:S01]  /*6e70*/  FMUL R8, R47.reuse, R12 ;  /* 0x0000000c2f087220 */ /* 0x040fe20000400000 */
[C---:B------:R-:W-:Y:S01]  /*6e80*/  FMUL R6, R47.reuse, R10 ;  /* 0x0000000a2f067220 */ /* 0x040fe20000400000 */
[C---:B------:R-:W-:Y:S01]  /*6e90*/  FMUL R9, R47.reuse, R13 ;  /* 0x0000000d2f097220 */ /* 0x040fe20000400000 */
[----:B------:R-:W-:Y:S01]  /*6ea0*/  FMUL R12, R47, R16 ;  /* 0x000000102f0c7220 */ /* 0x000fe20000400000 */
[----:B------:R-:W-:Y:S01]  /*6eb0*/  FFMA R0, R49, R50, R0 ;  /* 0x0000003231007223 */ /* 0x000fe20000000000 */
[C---:B------:R-:W-:Y:S01]  /*6ec0*/  FMUL R10, R47.reuse, R14 ;  /* 0x0000000e2f0a7220 */ /* 0x040fe20000400000 */
[C---:B------:R-:W-:Y:S01]  /*6ed0*/  FMUL R13, R47.reuse, R17 ;  /* 0x000000112f0d7220 */ /* 0x040fe20000400000 */
[----:B------:R-:W-:Y:S01]  /*6ee0*/  FMUL R16, R47, R20 ;  /* 0x000000142f107220 */ /* 0x000fe20000400000 */
[----:B------:R-:W-:Y:S01]  /*6ef0*/  FFMA R2, R49, R51, R2 ;  /* 0x0000003331027223 */ /* 0x000fe20000000002 */
[C---:B------:R-:W-:Y:S01]  /*6f00*/  FMUL R14, R47.reuse, R18 ;  /* 0x000000122f0e7220 */ /* 0x040fe20000400000 */
[C---:B------:R-:W-:Y:S01]  /*6f10*/  FMUL R17, R47.reuse, R21 ;  /* 0x000000152f117220 */ /* 0x040fe20000400000 */
[C---:B------:R-:W-:Y:S01]  /*6f20*/  FMUL R20, R47.reuse, R24 ;  /* 0x000000182f147220 */ /* 0x040fe20000400000 */
[C---:B------:R-:W-:Y:S01]  /*6f30*/  FMUL R18, R47.reuse, R22 ;  /* 0x000000162f127220 */ /* 0x040fe20000400000 */
[C---:B------:R-:W-:Y:S01]  /*6f40*/  FMUL R21, R47.reuse, R25 ;  /* 0x000000192f157220 */ /* 0x040fe20000400000 */
[C---:B------:R-:W-:Y:S01]  /*6f50*/  FMUL R24, R47.reuse, R28 ;  /* 0x0000001c2f187220 */ /* 0x040fe20000400000 */
[C---:B------:R-:W-:Y:S01]  /*6f60*/  FMUL R22, R47.reuse, R26 ;  /* 0x0000001a2f167220 */ /* 0x040fe20000400000 */
[C---:B------:R-:W-:Y:S01]  /*6f70*/  FMUL R25, R47.reuse, R29 ;  /* 0x0000001d2f197220 */ /* 0x040fe20000400000 */
[----:B------:R-:W-:Y:S01]  /*6f80*/  FMUL R28, R47, R32 ;  /* 0x000000202f1c7220 */ /* 0x000fe20000400000 */
[----:B------:R-:W-:Y:S01]  /*6f90*/  LOP3.LUT R32, R57, 0xffff0000, RZ, 0xc0, !PT ;  /* 0xffff000039207812 */ /* 0x000fe200078ec0ff */
[C---:B------:R-:W-:Y:S01]  /*6fa0*/  FMUL R26, R47.reuse, R30 ;  /* 0x0000001e2f1a7220 */ /* 0x040fe20000400000 */
[----:B------:R-:W-:Y:S01]  /*6fb0*/  FMUL R29, R47, R33 ;  /* 0x000000212f1d7220 */ /* 0x000fe20000400000 */
[----:B------:R-:W-:Y:S01]  /*6fc0*/  SHF.L.U32 R33, R58, 0x10, RZ ;  /* 0x000000103a217819 */ /* 0x000fe200000006ff */
[----:B------:R-:W-:Y:S01]  /*6fd0*/  FFMA R3, R49, R52, R3 ;  /* 0x0000003431037223 */ /* 0x000fe20000000003 */
[----:B------:R-:W-:Y:S01]  /*6fe0*/  F2FP.BF16.F32.PACK_AB R52, R2, R0 ;  /* 0x000000000234723e */ /* 0x000fe200000010ff */
[----:B------:R-:W-:Y:S01]  /*6ff0*/  FMUL R7, R47, R7 ;  /* 0x000000072f077220 */ /* 0x000fe20000400000 */
[----:B------:R-:W-:Y:S01]  /*7000*/  SHF.L.U32 R0, R59, 0x10, RZ ;  /* 0x000000103b007819 */ /* 0x000fe200000006ff */
[----:B------:R-:W-:Y:S01]  /*7010*/  FMUL R30, R47, R34 ;  /* 0x000000222f1e7220 */ /* 0x000fe20000400000 */
[----:B------:R-:W-:Y:S01]  /*7020*/  LOP3.LUT R34, R58, 0xffff0000, RZ, 0xc0, !PT ;  /* 0xffff00003a227812 */ /* 0x000fe200078ec0ff */
[----:B------:R-:W-:Y:S01]  /*7030*/  FFMA R7, R49, R32, R7 ;  /* 0x0000002031077223 */ /* 0x000fe20000000007 */
[----:B------:R-:W-:Y:S01]  /*7040*/  LOP3.LUT R2, R59, 0xffff0000, RZ, 0xc0, !PT ;  /* 0xffff00003b027812 */ /* 0x000fe200078ec0ff */
[----:B------:R-:W-:Y:S01]  /*7050*/  FFMA R4, R49, R33, R4 ;  /* 0x0000002131047223 */ /* 0x000fe20000000004 */
[----:B------:R-:W-:Y:S01]  /*7060*/  FMUL R11, R47, R11 ;  /* 0x0000000b2f0b7220 */ /* 0x000fe20000400000 */
[----:B------:R-:W-:Y:S01]  /*7070*/  FFMA R5, R49, R34, R5 ;  /* 0x0000002231057223 */ /* 0x000fe20000000005 */
[----:B------:R-:W-:Y:S01]  /*7080*/  F2FP.BF16.F32.PACK_AB R53, R7, R3 ;  /* 0x000000030735723e */ /* 0x000fe200000010ff */
[C---:B------:R-:W-:Y:S01]  /*7090*/  FFMA R6, R49.reuse, R0, R6 ;  /* 0x0000000031067223 */ /* 0x040fe20000000006 */
[C---:B------:R-:W-:Y:S01]  /*70a0*/  SHF.L.U32 R0, R60.reuse, 0x10, RZ ;  /* 0x000000103c007819 */ /* 0x040fe200000006ff */
[----:B------:R-:W-:Y:S01]  /*70b0*/  FFMA R11, R49, R2, R11 ;  /* 0x00000002310b7223 */ /* 0x000fe2000000000b */
[----:B------:R-:W-:Y:S01]  /*70c0*/  LOP3.LUT R2, R60, 0xffff0000, RZ, 0xc0, !PT ;  /* 0xffff00003c027812 */ /* 0x000fe200078ec0ff */
[----:B------:R-:W-:Y:S01]  /*70d0*/  FMUL R15, R47, R15 ;  /* 0x0000000f2f0f7220 */ /* 0x000fe20000400000 */
[----:B------:R-:W-:Y:S01]  /*70e0*/  SHF.L.U32 R3, R61, 0x10, RZ ;  /* 0x000000103d037819 */ /* 0x000fe200000006ff */
[----:B------:R-:W-:Y:S01]  /*70f0*/  FFMA R8, R49, R0, R8 ;  /* 0x0000000031087223 */ /* 0x000fe20000000008 */
[----:B------:R-:W-:Y:S01]  /*7100*/  LOP3.LUT R0, R61, 0xffff0000, RZ, 0xc0, !PT ;  /* 0xffff00003d007812 */ /* 0x000fe200078ec0ff */
[C---:B------:R-:W-:Y:S01]  /*7110*/  FFMA R9, R49.reuse, R2, R9 ;  /* 0x0000000231097223 */ /* 0x040fe20000000009 */
[C---:B------:R-:W-:Y:S01]  /*7120*/  SHF.L.U32 R2, R62.reuse, 0x10, RZ ;  /* 0x000000103e027819 */ /* 0x040fe200000006ff */
[----:B------:R-:W-:Y:S01]  /*7130*/  FFMA R10, R49, R3, R10 ;  /* 0x00000003310a7223 */ /* 0x000fe2000000000a */
[----:B------:R-:W-:Y:S01]  /*7140*/  SHF.L.U32 R3, R63, 0x10, RZ ;  /* 0x000000103f037819 */ /* 0x000fe200000006ff */
[C---:B------:R-:W-:Y:S01]  /*7150*/  FFMA R15, R49.reuse, R0, R15 ;  /* 0x00000000310f7223 */ /* 0x040fe2000000000f */
[----:B------:R-:W-:Y:S01]  /*7160*/  LOP3.LUT R0, R62, 0xffff0000, RZ, 0xc0, !PT ;  /* 0xffff00003e007812 */ /* 0x000fe200078ec0ff */
[----:B------:R-:W-:Y:S01]  /*7170*/  FFMA R12, R49, R2, R12 ;  /* 0x00000002310c7223 */ /* 0x000fe2000000000c */
[C---:B------:R-:W-:Y:S01]  /*7180*/  SHF.L.U32 R2, R68.reuse, 0x10, RZ ;  /* 0x0000001044027819 */ /* 0x040fe200000006ff */
[----:B------:R-:W-:Y:S01]  /*7190*/  FMUL R19, R47, R19 ;  /* 0x000000132f137220 */ /* 0x000fe20000400000 */
[----:B------:R-:W-:Y:S01]  /*71a0*/  F2FP.BF16.F32.PACK_AB R54, R5, R4 ;  /* 0x000000040536723e */ /* 0x000fe200000010ff */
[----:B------:R-:W-:Y:S01]  /*71b0*/  FFMA R13, R49, R0, R13 ;  /* 0x00000000310d7223 */ /* 0x000fe2000000000d */
[----:B------:R-:W-:Y:S01]  /*71c0*/  LOP3.LUT R0, R63, 0xffff0000, RZ, 0xc0, !PT ;  /* 0xffff00003f007812 */ /* 0x000fe200078ec0ff */
[----:B------:R-:W-:Y:S01]  /*71d0*/  FFMA R14, R49, R3, R14 ;  /* 0x00000003310e7223 */ /* 0x000fe2000000000e */
[----:B------:R-:W-:Y:S01]  /*71e0*/  LOP3.LUT R3, R68, 0xffff0000, RZ, 0xc0, !PT ;  /* 0xffff000044037812 */ /* 0x000fe200078ec0ff */
[----:B------:R-:W-:Y:S01]  /*71f0*/  FMUL R23, R47, R23 ;  /* 0x000000172f177220 */ /* 0x000fe20000400000 */
[----:B------:R-:W-:Y:S01]  /*7200*/  F2FP.BF16.F32.PACK_AB R55, R11, R6 ;  /* 0x000000060b37723e */ /* 0x000fe200000010ff */
[----:B------:R-:W-:Y:S01]  /*7210*/  FFMA R19, R49, R0, R19 ;  /* 0x0000000031137223 */ /* 0x000fe20000000013 */
[----:B------:R-:W-:Y:S01]  /*7220*/  SHF.L.U32 R0, R69, 0x10, RZ ;  /* 0x0000001045007819 */ /* 0x000fe200000006ff */
[----:B------:R-:W-:Y:S01]  /*7230*/  FFMA R16, R49, R2, R16 ;  /* 0x0000000231107223 */ /* 0x000fe20000000010 */
[----:B------:R-:W-:Y:S01]  /*7240*/  LOP3.LUT R2, R69, 0xffff0000, RZ, 0xc0, !PT ;  /* 0xffff000045027812 */ /* 0x000fe200078ec0ff */
[----:B------:R-:W-:Y:S01]  /*7250*/  FFMA R17, R49, R3, R17 ;  /* 0x0000000331117223 */ /* 0x000fe20000000011 */
[----:B------:R-:W-:Y:S01]  /*7260*/  SHF.L.U32 R3, R71, 0x10, RZ ;  /* 0x0000001047037819 */ /* 0x000fe200000006ff */
[----:B------:R-:W-:Y:S01]  /*7270*/  FFMA R18, R49, R0, R18 ;  /* 0x0000000031127223 */ /* 0x000fe20000000012 */
[C---:B------:R-:W-:Y:S01]  /*7280*/  SHF.L.U32 R0, R70.reuse, 0x10, RZ ;  /* 0x0000001046007819 */ /* 0x040fe200000006ff */
[----:B------:R1:W-:Y:S01]  /*7290*/  STS.128 [R67], R52 ;  /* 0x0000003443007388 */ /* 0x0003e20000000c00 */
[----:B------:R-:W-:Y:S01]  /*72a0*/  F2FP.BF16.F32.PACK_AB R8, R9, R8 ;  /* 0x000000080908723e */ /* 0x000fe200000010ff */
[C---:B------:R-:W-:Y:S01]  /*72b0*/  FFMA R23, R49.reuse, R2, R23 ;  /* 0x0000000231177223 */ /* 0x040fe20000000017 */
[----:B------:R-:W-:Y:S01]  /*72c0*/  LOP3.LUT R2, R70, 0xffff0000, RZ, 0xc0, !PT ;  /* 0xffff000046027812 */ /* 0x000fe200078ec0ff */
[----:B------:R-:W-:Y:S01]  /*72d0*/  FFMA R20, R49, R0, R20 ;  /* 0x0000000031147223 */ /* 0x000fe20000000014 */
[----:B------:R-:W-:Y:S01]  /*72e0*/  LOP3.LUT R0, R71, 0xffff0000, RZ, 0xc0, !PT ;  /* 0xffff000047007812 */ /* 0x000fe200078ec0ff */
[----:B------:R-:W-:Y:S01]  /*72f0*/  FMUL R27, R47, R27 ;  /* 0x0000001b2f1b7220 */ /* 0x000fe20000400000 */
[----:B------:R-:W-:Y:S01]  /*7300*/  F2FP.BF16.F32.PACK_AB R9, R15, R10 ;  /* 0x0000000a0f09723e */ /* 0x000fe200000010ff */
[C---:B------:R-:W-:Y:S01]  /*7310*/  FFMA R21, R49.reuse, R2, R21 ;  /* 0x0000000231157223 */ /* 0x040fe20000000015 */
[C---:B------:R-:W-:Y:S01]  /*7320*/  FFMA R22, R49.reuse, R3, R22 ;  /* 0x0000000331167223 */ /* 0x040fe20000000016 */
[----:B------:R-:W-:Y:S01]  /*7330*/  FFMA R27, R49, R0, R27 ;  /* 0x00000000311b7223 */ /* 0x000fe2000000001b */
[C---:B------:R-:W-:Y:S01]  /*7340*/  SHF.L.U32 R2, R76.reuse, 0x10, RZ ;  /* 0x000000104c027819 */ /* 0x040fe200000006ff */
[C---:B------:R-:W-:Y:S01]  /*7350*/  FMUL R31, R47.reuse, R31 ;  /* 0x0000001f2f1f7220 */ /* 0x040fe20000400000 */
[----:B------:R-:W-:Y:S01]  /*7360*/  LOP3.LUT R0, R76, 0xffff0000, RZ, 0xc0, !PT ;  /* 0xffff00004c007812 */ /* 0x000fe200078ec0ff */
[----:B------:R-:W-:Y:S01]  /*7370*/  FMUL R35, R47, R35 ;  /* 0x000000232f237220 */ /* 0x000fe20000400000 */
[----:B------:R-:W-:Y:S01]  /*7380*/  SHF.L.U32 R3, R77, 0x10, RZ ;  /* 0x000000104d037819 */ /* 0x000fe200000006ff */
[----:B------:R-:W-:Y:S01]  /*7390*/  FFMA R24, R49, R2, R24 ;  /* 0x0000000231187223 */ /* 0x000fe20000000018 */
[----:B------:R-:W-:Y:S01]  /*73a0*/  F2FP.BF16.F32.PACK_AB R10, R13, R12 ;  /* 0x0000000c0d0a723e */ /* 0x000fe200000010ff */
[----:B------:R-:W-:Y:S01]  /*73b0*/  FFMA R25, R49, R0, R25 ;  /* 0x0000000031197223 */ /* 0x000fe20000000019 */
[----:B------:R-:W-:Y:S01]  /*73c0*/  F2FP.BF16.F32.PACK_AB R11, R19, R14 ;  /* 0x0000000e130b723e */ /* 0x000fe200000010ff */
[----:B------:R-:W-:Y:S01]  /*73d0*/  FFMA R26, R49, R3, R26 ;  /* 0x00000003311a7223 */ /* 0x000fe2000000001a */
[----:B------:R-:W-:Y:S02]  /*73e0*/  LOP3.LUT R0, R77, 0xffff0000, RZ, 0xc0, !PT ;  /* 0xffff00004d007812 */ /* 0x000fe400078ec0ff */
[C---:B------:R-:W-:Y:S01]  /*73f0*/  SHF.L.U32 R2, R78.reuse, 0x10, RZ ;  /* 0x000000104e027819 */ /* 0x040fe200000006ff */
[----:B------:R1:W-:Y:S01]  /*7400*/  STS.128 [R66+0x10], R8 ;  /* 0x0000100842007388 */ /* 0x0003e20000000c00 */
[----:B------:R-:W-:Y:S01]  /*7410*/  LOP3.LUT R3, R78, 0xffff0000, RZ, 0xc0, !PT ;  /* 0xffff00004e037812 */ /* 0x000fe200078ec0ff */
[----:B------:R-:W-:Y:S01]  /*7420*/  FFMA R31, R49, R0, R31 ;  /* 0x00000000311f7223 */ /* 0x000fe2000000001f */
[----:B------:R-:W-:Y:S01]  /*7430*/  SHF.L.U32 R4, R79, 0x10, RZ ;  /* 0x000000104f047819 */ /* 0x000fe200000006ff */
[----:B------:R-:W-:Y:S01]  /*7440*/  FFMA R28, R49, R2, R28 ;  /* 0x00000002311c7223 */ /* 0x000fe2000000001c */
[----:B------:R-:W-:Y:S01]  /*7450*/  F2FP.BF16.F32.PACK_AB R16, R17, R16 ;  /* 0x000000101110723e */ /* 0x000fe200000010ff */
[----:B------:R-:W-:Y:S01]  /*7460*/  FFMA R29, R49, R3, R29 ;  /* 0x00000003311d7223 */ /* 0x000fe2000000001d */
[----:B------:R-:W-:Y:S01]  /*7470*/  LOP3.LUT R5, R79, 0xffff0000, RZ, 0xc0, !PT ;  /* 0xffff00004f057812 */ /* 0x000fe200078ec0ff */
[----:B------:R-:W-:Y:S01]  /*7480*/  FFMA R30, R49, R4, R30 ;  /* 0x00000004311e7223 */ /* 0x000fe2000000001e */
[----:B------:R-:W-:Y:S02]  /*7490*/  F2FP.BF16.F32.PACK_AB R17, R23, R18 ;  /* 0x000000121711723e */ /* 0x000fe400000010ff */
[----:B------:R-:W-:Y:S01]  /*74a0*/  F2FP.BF16.F32.PACK_AB R18, R21, R20 ;  /* 0x000000141512723e */ /* 0x000fe200000010ff */
[----:B------:R-:W-:Y:S01]  /*74b0*/  FFMA R35, R49, R5, R35 ;  /* 0x0000000531237223 */ /* 0x000fe20000000023 */
[----:B------:R-:W-:Y:S02]  /*74c0*/  F2FP.BF16.F32.PACK_AB R19, R27, R22 ;  /* 0x000000161b13723e */ /* 0x000fe400000010ff */
[----:B------:R-:W-:Y:S02]  /*74d0*/  F2FP.BF16.F32.PACK_AB R24, R25, R24 ;  /* 0x000000181918723e */ /* 0x000fe400000010ff */
[----:B------:R-:W-:Y:S01]  /*74e0*/  F2FP.BF16.F32.PACK_AB R25, R31, R26 ;  /* 0x0000001a1f19723e */ /* 0x000fe200000010ff */
[----:B------:R1:W-:Y:S01]  /*74f0*/  STS.128 [R65+0x20], R16 ;  /* 0x0000201041007388 */ /* 0x0003e20000000c00 */
[----:B------:R-:W-:Y:S02]  /*7500*/  F2FP.BF16.F32.PACK_AB R26, R29, R28 ;  /* 0x0000001c1d1a723e */ /* 0x000fe400000010ff */
[----:B------:R-:W-:Y:S05]  /*7510*/  F2FP.BF16.F32.PACK_AB R27, R35, R30 ;  /* 0x0000001e231b723e */ /* 0x000fea00000010ff */
[----:B------:R1:W-:Y:S01]  /*7520*/  STS.128 [R64+0x10], R24 ;  /* 0x0000101840007388 */ /* 0x0003e20000000c00 */
[----:B------:R-:W-:Y:S01]  /*7530*/  @!PT LDS RZ, [RZ] ;  /* 0x00000000fffff984 */ /* 0x000fe20000000800 */
[----:B------:R-:W-:Y:S01]  /*7540*/  @!PT LDS RZ, [RZ] ;  /* 0x00000000fffff984 */ /* 0x000fe20000000800 */
[----:B------:R-:W-:Y:S01]  /*7550*/  @!PT LDS RZ, [RZ] ;  /* 0x00000000fffff984 */ /* 0x000fe20000000800 */
[----:B------:R-:W-:Y:S01]  /*7560*/  @!PT LDS RZ, [RZ] ;  /* 0x00000000fffff984 */ /* 0x000fe20000000800 */
[----:B------:R2:W-:Y:S07]  /*7570*/  MEMBAR.ALL.CTA ;  /* 0x0000000000007992 */ /* 0x0005ee0000008000 */
[----:B--2---:R-:W2:Y:S02]  /*7580*/  FENCE.VIEW.ASYNC.S ;  /* 0x00000000000073c6 */ /* 0x004ea40000000000 */
[----:B--2---:R-:W-:Y:S06]  /*7590*/  BAR.SYNC.DEFER_BLOCKING 0x1, 0x80 ;  /* 0x0042000000007b1d */ /* 0x004fec0000010000 */
[----:B------:R-:W-:Y:S05]  /*75a0*/  @P0 BRA `(.L_x_117) ;  /* 0x00000000001c0947 */ /* 0x000fea0003800000 */
[----:B------:R-:W-:Y:S01]  /*75b0*/  R2UR UR4, R72 ;  /* 0x00000000480472ca */ /* 0x000fe200000e0000 */
[----:B------:R-:W-:Y:S01]  /*75c0*/  UIADD3 UR6, UP0, UPT, UR54, 0xa80, URZ ;  /* 0x00000a8036067890 */ /* 0x000fe2000ff1e0ff */
[----:B------:R-:W-:Y:S03]  /*75d0*/  UMOV UR43, UR36 ;  /* 0x00000024002b7c82 */ /* 0x000fe60008000000 */
[----:B------:R-:W-:Y:S08]  /*75e0*/  UIADD3.X UR7, UPT, UPT, URZ, UR55, URZ, UP0, !UPT ;  /* 0x00000037ff077290 */ /* 0x000ff000087fe4ff */
[----:B------:R-:W-:Y:S09]  /*75f0*/  UIADD3 UR40, UPT, UPT, UR49, 0x200, UR4 ;  /* 0x0000020031287890 */ /* 0x000ff2000fffe004 */
[----:B------:R2:W-:Y:S02]  /*7600*/  UTMASTG.3D [UR40], [UR6] ;  /* 0x00000028060073b5 */ /* 0x0005e40008010000 */
[----:B--2---:R0:W-:Y:S02]  /*7610*/  UTMACMDFLUSH ;  /* 0x00000000000079b7 */ /* 0x0041e40000000000 */
.L_x_117:
[----:B------:R-:W-:Y:S05]  /*7620*/  BSYNC.RECONVERGENT B0 ;  /* 0x0000000000007941 */ /* 0x000fea0003800200 */
.L_x_116:
[----:B------:R-:W-:Y:S01]  /*7630*/  UIADD3 UR40, UPT, UPT, UR56, 0x1, URZ ;  /* 0x0000000138287890 */ /* 0x000fe2000fffe0ff */
[----:B------:R-:W-:Y:S03]  /*7640*/  BSSY.RECONVERGENT B0, `(.L_x_118) ;  /* 0x0000005000007945 */ /* 0x000fe60003800200 */
[----:B------:R-:W-:Y:S04]  /*7650*/  UISETP.NE.AND UP0, UPT, UR40, 0x3, UPT ;  /* 0x000000032800788c */ /* 0x000fe8000bf05270 */
[----:B------:R-:W-:Y:S01]  /*7660*/  USEL UR43, UR40, URZ, UP0 ;  /* 0x000000ff282b7287 */ /* 0x000fe20008000000 */
[----:B------:R-:W-:Y:S11]  /*7670*/  @P0 BRA `(.L_x_119) ;  /* 0x0000000000040947 */ /* 0x000ff60003800000 */
[----:B------:R-:W-:Y:S04]  /*7680*/  DEPBAR.LE SB0, 0x1 ;  /* 0x000080400000791a */ /* 0x000fe80000000000 */
.L_x_119:
[----:B------:R-:W-:Y:S05]  /*7690*/  BSYNC.RECONVERGENT B0 ;  /* 0x0000000000007941 */ /* 0x000fea0003800200 */
.L_x_118:
[----:B------:R-:W-:Y:S01]  /*76a0*/  BAR.SYNC.DEFER_BLOCKING 0x1, 0x80 ;  /* 0x0042000000007b1d */ /* 0x000fe20000010000 */
[----:B------:R-:W-:Y:S01]  /*76b0*/  ISETP.NE.AND P1, PT, R104, RZ, PT ;  /* 0x000000ff6800720c */ /* 0x000fe20003f25270 */
[----:B------:R-:W-:Y:S01]  /*76c0*/  UISETP.NE.AND UP0, UPT, UR51, URZ, UPT ;  /* 0x000000ff3300728c */ /* 0x000fe2000bf05270 */
[----:B------:R-:W-:Y:S11]  /*76d0*/  LEA R2, R74, UR49, 0x3 ;  /* 0x000000314a027c11 */ /* 0x000ff6000f8e18ff */
[----:B------:R-:W-:Y:S01]  /*76e0*/  @P1 SHF.L.U32 R3, R107, 0x1f, RZ ;  /* 0x0000001f6b031819 */ /* 0x000fe200000006ff */
[----:B------:R-:W-:Y:S06]  /*76f0*/  BRA.U !UP0, `(.L_x_120) ;  /* 0x0000000108247547 */ /* 0x000fec000b800000 */
[----:B------:R-:W-:Y:S01]  /*7700*/  IMAD.U32 R4, RZ, RZ, UR50 ;  /* 0x00000032ff047e24 */ /* 0x000fe2000f8e00ff */
[----:B------:R-:W-:Y:S01]  /*7710*/  MOV R0, UR37 ;  /* 0x0000002500007c02 */ /* 0x000fe20008000f00 */
[----:B------:R-:W-:Y:S03]  /*7720*/  UIADD3 UR50, UPT, UPT, UR50, 0x1, URZ ;  /* 0x0000000132327890 */ /* 0x000fe6000fffe0ff */
[----:B------:R-:W-:Y:S01]  /*7730*/  @P1 LEA R4, R4, UR49, 0x3 ;  /* 0x0000003104041c11 */ /* 0x000fe2000f8e18ff */
[----:B------:R-:W-:Y:S04]  /*7740*/  UISETP.NE.AND UP0, UPT, UR50, 0x3, UPT ;  /* 0x000000033200788c */ /* 0x000fe8000bf05270 */
[----:B------:R-:W-:Y:S01]  /*7750*/  @P1 VIADD R4, R4, 0xf8 ;  /* 0x000000f804041836 */ /* 0x000fe20000000000 */
[----:B------:R-:W-:Y:S04]  /*7760*/  USEL UR50, UR50, URZ, UP0 ;  /* 0x000000ff32327287 */ /* 0x000fe80008000000 */
[----:B------:R-:W-:Y:S04]  /*7770*/  @P1 PRMT R0, R0, 0x654, R4 ;  /* 0x0000065400001816 */ /* 0x000fe80000000004 */
[----:B------:R2:W-:Y:S04]  /*7780*/  @P1 SYNCS.ARRIVE.TRANS64.RED.A1T0 RZ, [R0+URZ], RZ ;  /* 0x000000ff00ff19a7 */ /* 0x0005e800081004ff */
.L_x_120:
[----:B------:R-:W4:Y:S01]  /*7790*/  @P1 SYNCS.PHASECHK.TRANS64.TRYWAIT P0, [R2+URZ+0xe0], R3 ;  /* 0x0000e003020015a7 */ /* 0x000f2200080011ff */
[----:B------:R-:W-:Y:S01]  /*77a0*/  BSSY B1, `(.L_x_121) ;  /* 0x0000015000017945 */ /* 0x000fe20003800000 */
[----:B----4-:R-:W-:Y:S03]  /*77b0*/  @P1 SEL R75, RZ, 0x1, !P0 ;  /* 0x00000001ff4b1807 */ /* 0x010fe60004000000 */
[----:B------:R-:W-:Y:S05]  /*77c0*/  @!P1 BRA `(.L_x_122) ;  /* 0x0000000000489947 */ /* 0x000fea0003800000 */
[----:B------:R-:W-:Y:S01]  /*77d0*/  ISETP.NE.AND P1, PT, R108, RZ, PT ;  /* 0x000000ff6c00720c */ /* 0x000fe20003f25270 */
[----:B------:R-:W-:Y:S01]  /*77e0*/  BSSY B0, `(.L_x_123) ;  /* 0x000000a000007945 */ /* 0x000fe20003800000 */
[----:B------:R-:W-:Y:S11]  /*77f0*/  ISETP.NE.AND P0, PT, R75, RZ, PT ;  /* 0x000000ff4b00720c */ /* 0x000ff60003f05270 */
[----:B------:R-:W-:Y:S04]  /*7800*/  @P1 IMAD R74, R74, 0x2000, R99 ;  /* 0x000020004a4a1824 */ /* 0x000fe800078e0263 */
[----:B------:R-:W-:Y:S01]  /*7810*/  @P1 IMAD.IADD R4, R106, 0x1, R74 ;  /* 0x000000016a041824 */ /* 0x000fe200078e024a */
[----:B------:R-:W-:Y:S03]  /*7820*/  @P1 IADD3 R3, PT, PT, R105, R74, RZ ;  /* 0x0000004a69031210 */ /* 0x000fe60007ffe0ff */
[----:B--2---:R-:W-:Y:S01]  /*7830*/  @P1 IMAD.IADD R0, R98, 0x1, R4 ;  /* 0x0000000162001824 */ /* 0x004fe200078e0204 */
[----:B------:R-:W-:Y:S06]  /*7840*/  @P0 BRA `(.L_x_124) ;  /* 0x00000000000c0947 */ /* 0x000fec0003800000 */
[----:B------:R-:W-:Y:S04]  /*7850*/  SHF.L.U32 R107, R107, 0x1f, RZ ;  /* 0x0000001f6b6b7819 */ /* 0x000fe800000006ff */
[----:B------:R-:W2:Y:S02]  /*7860*/  SYNCS.PHASECHK.TRANS64.TRYWAIT P0, [R2+URZ+0xe0], R107 ;  /* 0x0000e06b020075a7 */ /* 0x000ea400080011ff */
[----:B--2---:R-:W-:Y:S05]  /*7870*/  @!P0 BRA `(.L_x_125) ;  /* 0x0000001800ec8947 */ /* 0x004fea0003800000 */
.L_x_124:
[----:B------:R-:W-:Y:S05]  /*7880*/  BSYNC B0 ;  /* 0x0000000000007941 */ /* 0x000fea0003800000 */
.L_x_123:
[----:B------:R-:W-:Y:S11]  /*7890*/  ISETP.NE.AND P0, PT, R108, RZ, PT ;  /* 0x000000ff6c00720c */ /* 0x000ff60003f05270 */
[----:B------:R-:W-:Y:S02]  /*78a0*/  @!UPT UIADD3 URZ, UPT, UPT, URZ, URZ, URZ ;  /* 0x000000fffffff290 */ /* 0x000fe4000fffe0ff */
[----:B------:R4:W1:Y:S04]  /*78b0*/  @P0 LDS.128 R56, [R74] ;  /* 0x000000004a380984 */ /* 0x0008680000000c00 */
[----:B------:R4:W1:Y:S04]  /*78c0*/  @P0 LDS.128 R68, [R3+0x20] ;  /* 0x0000200003440984 */ /* 0x0008680000000c00 */
[----:B------:R4:W1:Y:S04]  /*78d0*/  @P0 LDS.128 R60, [R4+0x10] ;  /* 0x00001000043c0984 */ /* 0x0008680000000c00 */
[----:B------:R4:W1:Y:S02]  /*78e0*/  @P0 LDS.128 R76, [R0+0x10] ;  /* 0x00001000004c0984 */ /* 0x0008640000000c00 */
.L_x_122:
[----:B------:R-:W-:Y:S05]  /*78f0*/  BSYNC B1 ;  /* 0x0000000000017941 */ /* 0x000fea0003800000 */
.L_x_121:
[----:B--2-4-:R-:W-:Y:S05]  /*7900*/  VIADD R0, R48, 0x20 ;  /* 0x0000002030007836 */ /* 0x014fea0000000000 */
[----:B------:R-:W-:Y:S04]  /*7910*/  SHF.R.U32.HI R0, RZ, 0x15, R0 ;  /* 0x00000015ff007819 */ /* 0x000fe80000011600 */
[----:B------:R-:W-:Y:S11]  /*7920*/  LOP3.LUT P0, RZ, R0, 0x3, R92, 0x48, !PT ;  /* 0x0000000300ff7812 */ /* 0x000ff6000780485c */
[----:B------:R-:W-:Y:S02]  /*7930*/  @!UPT UIADD3 URZ, UPT, UPT, URZ, URZ, URZ ;  /* 0x000000fffffff290 */ /* 0x000fe4000fffe0ff */
[----:B------:R-:W-:Y:S05]  /*7940*/  @!P0 BRA `(.L_x_126) ;  /* 0x0000000000408947 */ /* 0x000fea0003800000 */
[----:B------:R-:W2:Y:S01]  /*7950*/  LDCU.64 UR8, c[0x4][0x70] ;  /* 0x01000e00ff0877ac */ /* 0x000ea20008000a00 */
[----:B------:R-:W-:Y:S01]  /*7960*/  MOV R3, 0x0 ;  /* 0x0000000000037802 */ /* 0x000fe20000000f00 */
[----:B------:R-:W-:Y:S02]  /*7970*/  HFMA2 R12, -RZ, RZ, 0, 5.9604644775390625e-08 ;  /* 0x00000001ff0c7431 */ /* 0x000fe400000001ff */
[----:B-1----:R-:W-:Y:S02]  /*7980*/  IMAD.MOV.U32 R8, RZ, RZ, 0x192 ;  /* 0x00000192ff087424 */ /* 0x002fe400078e00ff */
[----:B------:R-:W-:Y:S01]  /*7990*/  IMAD.MOV.U32 R13, RZ, RZ, RZ ;  /* 0x000000ffff0d7224 */ /* 0x000fe200078e00ff */
[----:B------:R-:W1:Y:S01]  /*79a0*/  LDCU.64 UR6, c[0x4][0x78] ;  /* 0x01000f00ff0677ac */ /* 0x000e620008000a00 */
[----:B------:R-:W4:Y:S01]  /*79b0*/  LDC.64 R2, c[0x4][R3] ;  /* 0x0100000003027b82 */ /* 0x000f220000000a00 */
[----:B------:R-:W5:Y:S01]  /*79c0*/  LDCU.64 UR4, c[0x4][0x10] ;  /* 0x01000200ff0477ac */ /* 0x000f620008000a00 */
[----:B--2---:R-:W-:Y:S01]  /*79d0*/  MOV R5, UR9 ;  /* 0x0000000900057c02 */ /* 0x004fe20008000f00 */
[----:B------:R-:W-:Y:S01]  /*79e0*/  IMAD.U32 R4, RZ, RZ, UR8 ;  /* 0x00000008ff047e24 */ /* 0x000fe2000f8e00ff */
[----:B-1----:R-:W-:Y:S01]  /*79f0*/  MOV R7, UR7 ;  /* 0x0000000700077c02 */ /* 0x002fe20008000f00 */
[----:B------:R-:W-:Y:S01]  /*7a00*/  IMAD.U32 R6, RZ, RZ, UR6 ;  /* 0x00000006ff067e24 */ /* 0x000fe2000f8e00ff */
[----:B-----5:R-:W-:Y:S01]  /*7a10*/  MOV R11, UR5 ;  /* 0x00000005000b7c02 */ /* 0x020fe20008000f00 */
[----:B------:R-:W-:Y:S02]  /*7a20*/  IMAD.U32 R10, RZ, RZ, UR4 ;  /* 0x00000004ff0a7e24 */ /* 0x000fe4000f8e00ff */
[----:B------:R-:W-:Y:S07]  /*7a30*/  LEPC R20, `(.L_x_126) ;  /* 0x000000001014794e */ /* 0x000fee0000000000 */
[----:B---34-:R-:W-:Y:S05]  /*7a40*/  CALL.ABS.NOINC R2 ;  /* 0x0000000002007343 */ /* 0x018fea0003c00000 */
.L_x_126:
[----:B------:R-:W-:Y:S01]  /*7a50*/  ISETP.NE.AND P0, PT, R100, RZ, PT ;  /* 0x000000ff6400720c */ /* 0x000fe20003f05270 */
[----:B------:R-:W-:Y:S05]  /*7a60*/  WARPSYNC.ALL ;  /* 0x0000000000007948 */ /* 0x000fea0003800000 */
[----:B------:R-:W-:Y:S01]  /*7a70*/  R2UR UR4, R48 ;  /* 0x00000000300472ca */ /* 0x000fe200000e0000 */
[----:B------:R-:W-:Y:S01]  /*7a80*/  USHF.L.U32 UR8, UR43, 0xd, URZ ;  /* 0x0000000d2b087899 */ /* 0x000fe200080006ff */
[----:B------:R-:W-:Y:S01]  /*7a90*/  R2UR UR5, R73 ;  /* 0x00000000490572ca */ /* 0x000fe200000e0000 */
[----:B------:R-:W-:Y:S01]  /*7aa0*/  BSSY.RECONVERGENT B0, `(.L_x_127) ;  /* 0x000008e000007945 */ /* 0x000fe20003800200 */
[C---:B-1----:R-:W-:Y:S02]  /*7ab0*/  SHF.L.U32 R0, R56.reuse, 0x10, RZ ;  /* 0x0000001038007819 */ /* 0x042fe400000006ff */
[----:B------:R-:W-:Y:S02]  /*7ac0*/  LOP3.LUT R2, R56, 0xffff0000, RZ, 0xc0, !PT ;  /* 0xffff000038027812 */ /* 0x000fe400078ec0ff */
[C---:B------:R-:W-:Y:S02]  /*7ad0*/  SHF.L.U32 R3, R57.reuse, 0x10, RZ ;  /* 0x0000001039037819 */ /* 0x040fe400000006ff */
[----:B------:R-:W-:Y:S02]  /*7ae0*/  LOP3.LUT R48, R57, 0xffff0000, RZ, 0xc0, !PT ;  /* 0xffff000039307812 */ /* 0x000fe400078ec0ff */
[C---:B------:R-:W-:Y:S01]  /*7af0*/  SHF.L.U32 R50, R58.reuse, 0x10, RZ ;  /* 0x000000103a327819 */ /* 0x040fe200000006ff */
[----:B------:R-:W1:Y:S01]  /*7b00*/  LDTM.x32 R4, tmem[UR4+0x20] ;  /* 0x00002004000479ee */ /* 0x000e6200082c0000 */
[----:B------:R-:W-:Y:S01]  /*7b10*/  LOP3.LUT R51, R58, 0xffff0000, RZ, 0xc0, !PT ;  /* 0xffff00003a337812 */ /* 0x000fe200078ec0ff */
[----:B------:R-:W-:Y:S01]  /*7b20*/  NOP ;  /* 0x0000000000007918 */ /* 0x000fe20000000000 */
[C---:B------:R-:W-:Y:S01]  /*7b30*/  SHF.L.U32 R52, R59.reuse, 0x10, RZ ;  /* 0x000000103b347819 */ /* 0x040fe200000006ff */
[----:B------:R-:W-:Y:S01]  /*7b40*/  UIADD3 UR5, UPT, UPT, UR5, 0x150, URZ ;  /* 0x0000015005057890 */ /* 0x000fe2000fffe0ff */
[----:B------:R-:W-:Y:S02]  /*7b50*/  LOP3.LUT R53, R59, 0xffff0000, RZ, 0xc0, !PT ;  /* 0xffff00003b357812 */ /* 0x000fe400078ec0ff */
[C---:B------:R-:W-:Y:S01]  /*7b60*/  SHF.L.U32 R54, R60.reuse, 0x10, RZ ;  /* 0x000000103c367819 */ /* 0x040fe200000006ff */
[----:B------:R-:W-:Y:S01]  /*7b70*/  UPRMT UR5, UR37, 0x654, UR5 ;  /* 0x0000065425057896 */ /* 0x000fe20008000005 */
[----:B------:R-:W-:Y:S02]  /*7b80*/  LOP3.LUT R55, R60, 0xffff0000, RZ, 0xc0, !PT ;  /* 0xffff00003c377812 */ /* 0x000fe400078ec0ff */
[C---:B------:R-:W-:Y:S02]  /*7b90*/  SHF.L.U32 R56, R61.reuse, 0x10, RZ ;  /* 0x000000103d387819 */ /* 0x040fe400000006ff */
[----:B------:R-:W-:Y:S02]  /*7ba0*/  LOP3.LUT R57, R61, 0xffff0000, RZ, 0xc0, !PT ;  /* 0xffff00003d397812 */ /* 0x000fe400078ec0ff */
[C---:B------:R-:W-:Y:S02]  /*7bb0*/  SHF.L.U32 R58, R62.reuse, 0x10, RZ ;  /* 0x000000103e3a7819 */ /* 0x040fe400000006ff */
[----:B------:R-:W-:Y:S01]  /*7bc0*/  LOP3.LUT R59, R62, 0xffff0000, RZ, 0xc0, !PT ;  /* 0xffff00003e3b7812 */ /* 0x000fe200078ec0ff */
[----:B-1----:R-:W-:Y:S01]  /*7bd0*/  SYNCS.ARRIVE.TRANS64.RED.A1T0 RZ, [UR5], RZ ;  /* 0x000000ffffff79a7 */ /* 0x002fe20008100405 */
[C---:B------:R-:W-:Y:S02]  /*7be0*/  SHF.L.U32 R60, R63.reuse, 0x10, RZ ;  /* 0x000000103f3c7819 */ /* 0x040fe400000006ff */
[----:B------:R-:W-:Y:S02]  /*7bf0*/  LOP3.LUT R61, R63, 0xffff0000, RZ, 0xc0, !PT ;  /* 0xffff00003f3d7812 */ /* 0x000fe400078ec0ff */
[C---:B------:R-:W-:Y:S01]  /*7c00*/  SHF.L.U32 R62, R68.reuse, 0x10, RZ ;  /* 0x00000010443e7819 */ /* 0x040fe200000006ff */
[C---:B------:R-:W-:Y:S01]  /*7c10*/  FMUL R4, R47.reuse, R4 ;  /* 0x000000042f047220 */ /* 0x040fe20000400000 */
[----:B------:R-:W-:Y:S01]  /*7c20*/  LOP3.LUT R63, R68, 0xffff0000, RZ, 0xc0, !PT ;  /* 0xffff0000443f7812 */ /* 0x000fe200078ec0ff */
[----:B------:R-:W-:Y:S01]  /*7c30*/  FMUL R5, R47, R5 ;  /* 0x000000052f057220 */ /* 0x000fe20000400000 */
[----:B---3--:R-:W-:Y:S01]  /*7c40*/  SHF.L.U32 R64, R69, 0x10, RZ ;  /* 0x0000001045407819 */ /* 0x008fe200000006ff */
[----:B------:R-:W-:Y:S01]  /*7c50*/  FMUL R6, R47, R6 ;  /* 0x000000062f067220 */ /* 0x000fe20000400000 */
[----:B------:R-:W-:Y:S01]  /*7c60*/  LOP3.LUT R65, R69, 0xffff0000, RZ, 0xc0, !PT ;  /* 0xffff000045417812 */ /* 0x000fe200078ec0ff */
[----:B------:R-:W-:Y:S01]  /*7c70*/  FMUL R7, R47, R7 ;  /* 0x000000072f077220 */ /* 0x000fe20000400000 */
[----:B------:R-:W-:Y:S01]  /*7c80*/  SHF.L.U32 R66, R70, 0x10, RZ ;  /* 0x0000001046427819 */ /* 0x000fe200000006ff */
[----:B------:R-:W-:Y:S01]  /*7c90*/  FFMA R4, R49, R0, R4 ;  /* 0x0000000031047223 */ /* 0x000fe20000000004 */
[C---:B------:R-:W-:Y:S01]  /*7ca0*/  SHF.L.U32 R74, R78.reuse, 0x10, RZ ;  /* 0x000000104e4a7819 */ /* 0x040fe200000006ff */
[----:B------:R-:W-:Y:S01]  /*7cb0*/  FMUL R8, R47, R8 ;  /* 0x000000082f087220 */ /* 0x000fe20000400000 */
[----:B------:R-:W-:Y:S01]  /*7cc0*/  LOP3.LUT R75, R78, 0xffff0000, RZ, 0xc0, !PT ;  /* 0xffff00004e4b7812 */ /* 0x000fe200078ec0ff */
[C---:B------:R-:W-:Y:S01]  /*7cd0*/  FFMA R5, R49.reuse, R2, R5 ;  /* 0x0000000231057223 */ /* 0x040fe20000000005 */
[----:B------:R-:W-:Y:S01]  /*7ce0*/  LOP3.LUT R67, R70, 0xffff0000, RZ, 0xc0, !PT ;  /* 0xffff000046437812 */ /* 0x000fe200078ec0ff */
[C---:B------:R-:W-:Y:S01]  /*7cf0*/  FFMA R6, R49.reuse, R3, R6 ;  /* 0x0000000331067223 */ /* 0x040fe20000000006 */
[----:B------:R-:W-:Y:S01]  /*7d00*/  FFMA R7, R49, R48, R7 ;  /* 0x0000003031077223 */ /* 0x000fe20000000007 */
[----:B------:R-:W-:Y:S01]  /*7d10*/  IADD3 R78, PT, PT, R99, UR8, RZ ;  /* 0x00000008634e7c10 */ /* 0x000fe2000fffe0ff */
[----:B------:R-:W-:Y:S01]  /*7d20*/  FFMA R8, R49, R50, R8 ;  /* 0x0000003231087223 */ /* 0x000fe20000000008 */
[----:B------:R-:W-:Y:S01]  /*7d30*/  F2FP.BF16.F32.PACK_AB R4, R5, R4 ;  /* 0x000000040504723e */ /* 0x000fe200000010ff */
[----:B------:R-:W-:Y:S01]  /*7d40*/  FMUL R9, R47, R9 ;  /* 0x000000092f097220 */ /* 0x000fe20000400000 */
[----:B------:R-:W-:Y:S01]  /*7d50*/  F2FP.BF16.F32.PACK_AB R5, R7, R6 ;  /* 0x000000060705723e */ /* 0x000fe200000010ff */
[----:B------:R-:W-:Y:S01]  /*7d60*/  FMUL R0, R47, R10 ;  /* 0x0000000a2f007220 */ /* 0x000fe20000400000 */
[-C--:B------:R-:W-:Y:S01]  /*7d70*/  IADD3 R106, PT, PT, R106, R78.reuse, RZ ;  /* 0x0000004e6a6a7210 */ /* 0x080fe20007ffe0ff */
[----:B------:R-:W-:Y:S01]  /*7d80*/  FFMA R9, R49, R51, R9 ;  /* 0x0000003331097223 */ /* 0x000fe20000000009 */
[----:B------:R-:W-:Y:S01]  /*7d90*/  IADD3 R105, PT, PT, R105, R78, RZ ;  /* 0x0000004e69697210 */ /* 0x000fe20007ffe0ff */
[----:B------:R-:W-:Y:S01]  /*7da0*/  FFMA R0, R49, R52, R0 ;  /* 0x0000003431007223 */ /* 0x000fe20000000000 */
[C---:B------:R-:W-:Y:S01]  /*7db0*/  FMUL R2, R47.reuse, R11 ;  /* 0x0000000b2f027220 */ /* 0x040fe20000400000 */
[----:B------:R-:W-:Y:S01]  /*7dc0*/  FMUL R3, R47, R12 ;  /* 0x0000000c2f037220 */ /* 0x000fe20000400000 */
[----:B------:R-:W-:Y:S01]  /*7dd0*/  F2FP.BF16.F32.PACK_AB R6, R9, R8 ;  /* 0x000000080906723e */ /* 0x000fe200000010ff */
[----:B------:R-:W-:Y:S01]  /*7de0*/  FMUL R10, R47, R13 ;  /* 0x0000000d2f0a7220 */ /* 0x000fe20000400000 */
[C---:B------:R-:W-:Y:S01]  /*7df0*/  FFMA R2, R49.reuse, R53, R2 ;  /* 0x0000003531027223 */ /* 0x040fe20000000002 */
[----:B------:R-:W-:Y:S01]  /*7e00*/  FFMA R3, R49, R54, R3 ;  /* 0x0000003631037223 */ /* 0x000fe20000000003 */
[----:B------:R-:W-:Y:S01]  /*7e10*/  FMUL R11, R47, R14 ;  /* 0x0000000e2f0b7220 */ /* 0x000fe20000400000 */
[----:B------:R-:W-:Y:S01]  /*7e20*/  FFMA R10, R49, R55, R10 ;  /* 0x00000037310a7223 */ /* 0x000fe2000000000a */
[C---:B------:R-:W-:Y:S01]  /*7e30*/  FMUL R15, R47.reuse, R15 ;  /* 0x0000000f2f0f7220 */ /* 0x040fe20000400000 */
[C---:B------:R-:W-:Y:S01]  /*7e40*/  FMUL R12, R47.reuse, R16 ;  /* 0x000000102f0c7220 */ /* 0x040fe20000400000 */
[----:B------:R-:W-:Y:S01]  /*7e50*/  FMUL R13, R47, R17 ;  /* 0x000000112f0d7220 */ /* 0x000fe20000400000 */
[----:B------:R-:W-:Y:S01]  /*7e60*/  FFMA R11, R49, R56, R11 ;  /* 0x00000038310b7223 */ /* 0x000fe2000000000b */
[----:B------:R-:W-:Y:S01]  /*7e70*/  FMUL R14, R47, R18 ;  /* 0x000000122f0e7220 */ /* 0x000fe20000400000 */
[----:B------:R-:W-:Y:S01]  /*7e80*/  FFMA R15, R49, R57, R15 ;  /* 0x00000039310f7223 */ /* 0x000fe2000000000f */
[----:B------:R-:W-:Y:S01]  /*7e90*/  FMUL R19, R47, R19 ;  /* 0x000000132f137220 */ /* 0x000fe20000400000 */
[----:B------:R-:W-:Y:S01]  /*7ea0*/  F2FP.BF16.F32.PACK_AB R7, R2, R0 ;  /* 0x000000000207723e */ /* 0x000fe200000010ff */
[----:B------:R-:W-:Y:S01]  /*7eb0*/  FFMA R12, R49, R58, R12 ;  /* 0x0000003a310c7223 */ /* 0x000fe2000000000c */
[----:B------:R-:W-:Y:S01]  /*7ec0*/  FMUL R16, R47, R20 ;  /* 0x000000142f107220 */ /* 0x000fe20000400000 */
[----:B------:R-:W-:Y:S01]  /*7ed0*/  FFMA R13, R49, R59, R13 ;  /* 0x0000003b310d7223 */ /* 0x000fe2000000000d */
[----:B------:R-:W-:Y:S01]  /*7ee0*/  FMUL R17, R47, R21 ;  /* 0x000000152f117220 */ /* 0x000fe20000400000 */
[----:B------:R1:W-:Y:S01]  /*7ef0*/  STS.128 [R99+UR8], R4 ;  /* 0x0000000463007988 */ /* 0x0003e20008000c08 */
[----:B------:R-:W-:Y:S01]  /*7f00*/  SHF.L.U32 R68, R71, 0x10, RZ ;  /* 0x0000001047447819 */ /* 0x000fe200000006ff */
[----:B------:R-:W-:Y:S01]  /*7f10*/  FFMA R14, R49, R60, R14 ;  /* 0x0000003c310e7223 */ /* 0x000fe2000000000e */
[----:B------:R-:W-:Y:S01]  /*7f20*/  LOP3.LUT R69, R71, 0xffff0000, RZ, 0xc0, !PT ;  /* 0xffff000047457812 */ /* 0x000fe200078ec0ff */
[----:B------:R-:W-:Y:S01]  /*7f30*/  FMUL R18, R47, R22 ;  /* 0x000000162f127220 */ /* 0x000fe20000400000 */
[----:B------:R-:W-:Y:S01]  /*7f40*/  SHF.L.U32 R70, R76, 0x10, RZ ;  /* 0x000000104c467819 */ /* 0x000fe200000006ff */
[----:B------:R-:W-:Y:S01]  /*7f50*/  FFMA R19, R49, R61, R19 ;  /* 0x0000003d31137223 */ /* 0x000fe20000000013 */
[----:B------:R-:W-:Y:S01]  /*7f60*/  FMUL R23, R47, R23 ;  /* 0x000000172f177220 */ /* 0x000fe20000400000 */
[----:B------:R-:W-:Y:S01]  /*7f70*/  FFMA R16, R49, R62, R16 ;  /* 0x0000003e31107223 */ /* 0x000fe20000000010 */
[----:B------:R-:W-:Y:S01]  /*7f80*/  FMUL R20, R47, R24 ;  /* 0x000000182f147220 */ /* 0x000fe20000400000 */
[----:B------:R-:W-:Y:S01]  /*7f90*/  FFMA R17, R49, R63, R17 ;  /* 0x0000003f31117223 */ /* 0x000fe20000000011 */
[----:B------:R-:W-:Y:S01]  /*7fa0*/  FMUL R21, R47, R25 ;  /* 0x000000192f157220 */ /* 0x000fe20000400000 */
[----:B------:R-:W-:Y:S01]  /*7fb0*/  FFMA R18, R49, R64, R18 ;  /* 0x0000004031127223 */ /* 0x000fe20000000012 */
[----:B------:R-:W-:Y:S01]  /*7fc0*/  FMUL R22, R47, R26 ;  /* 0x0000001a2f167220 */ /* 0x000fe20000400000 */
[----:B------:R-:W-:Y:S01]  /*7fd0*/  F2FP.BF16.F32.PACK_AB R8, R10, R3 ;  /* 0x000000030a08723e */ /* 0x000fe200000010ff */
[----:B------:R-:W-:Y:S01]  /*7fe0*/  FFMA R23, R49, R65, R23 ;  /* 0x0000004131177223 */ /* 0x000fe20000000017 */
[----:B------:R-:W-:Y:S01]  /*7ff0*/  F2FP.BF16.F32.PACK_AB R9, R15, R11 ;  /* 0x0000000b0f09723e */ /* 0x000fe200000010ff */
[----:B------:R-:W-:Y:S01]  /*8000*/  FMUL R27, R47, R27 ;  /* 0x0000001b2f1b7220 */ /* 0x000fe20000400000 */
[----:B------:R-:W-:Y:S01]  /*8010*/  F2FP.BF16.F32.PACK_AB R10, R13, R12 ;  /* 0x0000000c0d0a723e */ /* 0x000fe200000010ff */
[----:B------:R-:W-:Y:S01]  /*8020*/  FFMA R20, R49, R66, R20 ;  /* 0x0000004231147223 */ /* 0x000fe20000000014 */
[----:B------:R-:W-:Y:S01]  /*8030*/  F2FP.BF16.F32.PACK_AB R11, R19, R14 ;  /* 0x0000000e130b723e */ /* 0x000fe200000010ff */
[----:B------:R-:W-:Y:S01]  /*8040*/  FMUL R24, R47, R28 ;  /* 0x0000001c2f187220 */ /* 0x000fe20000400000 */
[----:B------:R-:W-:Y:S01]  /*8050*/  LOP3.LUT R71, R76, 0xffff0000, RZ, 0xc0, !PT ;  /* 0xffff00004c477812 */ /* 0x000fe200078ec0ff */
[----:B------:R-:W-:Y:S01]  /*8060*/  FFMA R21, R49, R67, R21 ;  /* 0x0000004331157223 */ /* 0x000fe20000000015 */
[----:B------:R-:W-:Y:S01]  /*8070*/  SHF.L.U32 R72, R77, 0x10, RZ ;  /* 0x000000104d487819 */ /* 0x000fe200000006ff */
[----:B------:R1:W-:Y:S01]  /*8080*/  STS.128 [R106+0x10], R8 ;  /* 0x000010086a007388 */ /* 0x0003e20000000c00 */
[----:B------:R-:W-:Y:S01]  /*8090*/  FMUL R25, R47, R29 ;  /* 0x0000001d2f197220 */ /* 0x000fe20000400000 */
[----:B------:R-:W-:Y:S01]  /*80a0*/  FFMA R22, R49, R68, R22 ;  /* 0x0000004431167223 */ /* 0x000fe20000000016 */
[----:B------:R-:W-:Y:S01]  /*80b0*/  LOP3.LUT R73, R77, 0xffff0000, RZ, 0xc0, !PT ;  /* 0xffff00004d497812 */ /* 0x000fe200078ec0ff */
[----:B------:R-:W-:Y:S01]  /*80c0*/  FMUL R26, R47, R30 ;  /* 0x0000001e2f1a7220 */ /* 0x000fe20000400000 */
[----:B------:R-:W-:Y:S01]  /*80d0*/  FFMA R27, R49, R69, R27 ;  /* 0x00000045311b7223 */ /* 0x000fe2000000001b */
[----:B------:R-:W-:Y:S01]  /*80e0*/  FMUL R31, R47, R31 ;  /* 0x0000001f2f1f7220 */ /* 0x000fe20000400000 */
[----:B------:R-:W-:Y:S01]  /*80f0*/  FFMA R24, R49, R70, R24 ;  /* 0x0000004631187223 */ /* 0x000fe20000000018 */
[----:B------:R-:W-:Y:S01]  /*8100*/  FMUL R28, R47, R32 ;  /* 0x000000202f1c7220 */ /* 0x000fe20000400000 */
[----:B------:R-:W-:Y:S01]  /*8110*/  FFMA R25, R49, R71, R25 ;  /* 0x0000004731197223 */ /* 0x000fe20000000019 */
[----:B------:R-:W-:Y:S01]  /*8120*/  SHF.L.U32 R76, R79, 0x10, RZ ;  /* 0x000000104f4c7819 */ /* 0x000fe200000006ff */
[----:B------:R-:W-:Y:S01]  /*8130*/  FMUL R29, R47, R33 ;  /* 0x000000212f1d7220 */ /* 0x000fe20000400000 */
[----:B------:R-:W-:Y:S01]  /*8140*/  F2FP.BF16.F32.PACK_AB R16, R17, R16 ;  /* 0x000000101110723e */ /* 0x000fe200000010ff */
[----:B------:R-:W-:Y:S01]  /*8150*/  FFMA R26, R49, R72, R26 ;  /* 0x00000048311a7223 */ /* 0x000fe2000000001a */
[----:B------:R-:W-:Y:S01]  /*8160*/  LOP3.LUT R77, R79, 0xffff0000, RZ, 0xc0, !PT ;  /* 0xffff00004f4d7812 */ /* 0x000fe200078ec0ff */
[----:B------:R-:W-:Y:S01]  /*8170*/  FMUL R30, R47, R34 ;  /* 0x000000222f1e7220 */ /* 0x000fe20000400000 */
[----:B------:R-:W-:Y:S01]  /*8180*/  F2FP.BF16.F32.PACK_AB R17, R23, R18 ;  /* 0x000000121711723e */ /* 0x000fe200000010ff */
[----:B------:R-:W-:Y:S01]  /*8190*/  FFMA R31, R49, R73, R31 ;  /* 0x00000049311f7223 */ /* 0x000fe2000000001f */
[----:B------:R-:W-:Y:S01]  /*81a0*/  FMUL R35, R47, R35 ;  /* 0x000000232f237220 */ /* 0x000fe20000400000 */
[----:B------:R-:W-:Y:S01]  /*81b0*/  F2FP.BF16.F32.PACK_AB R18, R21, R20 ;  /* 0x000000141512723e */ /* 0x000fe200000010ff */
[----:B------:R-:W-:Y:S01]  /*81c0*/  FFMA R28, R49, R74, R28 ;  /* 0x0000004a311c7223 */ /* 0x000fe2000000001c */
[----:B------:R-:W-:Y:S01]  /*81d0*/  F2FP.BF16.F32.PACK_AB R19, R27, R22 ;  /* 0x000000161b13723e */ /* 0x000fe200000010ff */
[C---:B------:R-:W-:Y:S01]  /*81e0*/  FFMA R29, R49.reuse, R75, R29 ;  /* 0x0000004b311d7223 */ /* 0x040fe2000000001d */
[C---:B------:R-:W-:Y:S01]  /*81f0*/  FFMA R30, R49.reuse, R76, R30 ;  /* 0x0000004c311e7223 */ /* 0x040fe2000000001e */
[----:B------:R-:W-:Y:S01]  /*8200*/  FFMA R35, R49, R77, R35 ;  /* 0x0000004d31237223 */ /* 0x000fe20000000023 */
[----:B------:R-:W-:Y:S01]  /*8210*/  F2FP.BF16.F32.PACK_AB R24, R25, R24 ;  /* 0x000000181918723e */ /* 0x000fe200000010ff */
[----:B------:R1:W-:Y:S01]  /*8220*/  STS.128 [R105+0x20], R16 ;  /* 0x0000201069007388 */ /* 0x0003e20000000c00 */
[----:B------:R-:W-:Y:S02]  /*8230*/  F2FP.BF16.F32.PACK_AB R25, R31, R26 ;  /* 0x0000001a1f19723e */ /* 0x000fe400000010ff */
[----:B------:R-:W-:Y:S02]  /*8240*/  F2FP.BF16.F32.PACK_AB R26, R29, R28 ;  /* 0x0000001c1d1a723e */ /* 0x000fe400000010ff */
[----:B------:R-:W-:Y:S02]  /*8250*/  F2FP.BF16.F32.PACK_AB R27, R35, R30 ;  /* 0x0000001e231b723e */ /* 0x000fe400000010ff */
[----:B------:R-:W-:Y:S05]  /*8260*/  IADD3 R0, PT, PT, R98, R106, RZ ;  /* 0x0000006a62007210 */ /* 0x000fea0007ffe0ff */
        /* <DEDUP_REMOVED lines=9> */
[----:B------:R-:W-:Y:S02]  /*8300*/  UIADD3 UR10, UP0, UPT, UR54, 0xa80, URZ ;  /* 0x00000a80360a7890 */ /* 0x000fe4000ff1e0ff */
[----:B------:R-:W-:Y:S02]  /*8310*/  UIADD3 UR5, UPT, UPT, UR41, 0x20, URZ ;  /* 0x0000002029057890 */ /* 0x000fe4000fffe0ff */
[----:B------:R-:W-:Y:S02]  /*8320*/  UIADD3 UR4, UPT, UPT, UR49, 0x200, UR8 ;  /* 0x0000020031047890 */ /* 0x000fe4000fffe008 */
[----:B------:R-:W-:Y:S01]  /*8330*/  UIADD3.X UR11, UPT, UPT, URZ, UR55, URZ, UP0, !UPT ;  /* 0x00000037ff0b7290 */ /* 0x000fe200087fe4ff */
[----:B------:R-:W-:Y:S01]  /*8340*/  UMOV UR6, UR42 ;  /* 0x0000002a00067c82 */ /* 0x000fe20008000000 */
[----:B------:R-:W-:Y:S07]  /*8350*/  UMOV UR7, UR36 ;  /* 0x0000002400077c82 */ /* 0x000fee0008000000 */
[----:B------:R2:W-:Y:S02]  /*8360*/  UTMASTG.3D [UR4], [UR10] ;  /* 0x000000040a0073b5 */ /* 0x0005e40008010000 */
[----:B--2---:R0:W-:Y:S02]  /*8370*/  UTMACMDFLUSH ;  /* 0x00000000000079b7 */ /* 0x0041e40000000000 */
.L_x_128:
[----:B------:R-:W-:Y:S05]  /*8380*/  BSYNC.RECONVERGENT B0 ;  /* 0x0000000000007941 */ /* 0x000fea0003800200 */
.L_x_127:
[----:B------:R-:W-:Y:S01]  /*8390*/  UIADD3 UR43, UPT, UPT, UR43, 0x1, URZ ;  /* 0x000000012b2b7890 */ /* 0x000fe2000fffe0ff */
[----:B------:R-:W-:Y:S03]  /*83a0*/  BSSY.RECONVERGENT B0, `(.L_x_129) ;  /* 0x0000008000007945 */ /* 0x000fe60003800200 */
[----:B------:R-:W-:Y:S04]  /*83b0*/  UISETP.NE.AND UP0, UPT, UR43, 0x3, UPT ;  /* 0x000000032b00788c */ /* 0x000fe8000bf05270 */
[----:B------:R-:W-:Y:S02]  /*83c0*/  UISETP.EQ.XOR UP1, UPT, UR40, 0x3, !UP0 ;  /* 0x000000032800788c */ /* 0x000fe4000c722a70 */
[----:B------:R-:W-:Y:S02]  /*83d0*/  USEL UR56, UR43, URZ, UP0 ;  /* 0x000000ff2b387287 */ /* 0x000fe40008000000 */
[----:B------:R-:W-:Y:S04]  /*83e0*/  USEL UR4, URZ, 0x1, !UP1 ;  /* 0x00000001ff047887 */ /* 0x000fe8000c800000 */
[----:B------:R-:W-:Y:S01]  /*83f0*/  ULOP3.LUT UR52, UR52, UR4, URZ, 0x3c, !UPT ;  /* 0x0000000434347292 */ /* 0x000fe2000f8e3cff */
[----:B------:R-:W-:Y:S11]  /*8400*/  @P0 BRA `(.L_x_130) ;  /* 0x0000000000040947 */ /* 0x000ff60003800000 */
[----:B------:R-:W-:Y:S04]  /*8410*/  DEPBAR.LE SB0, 0x1 ;  /* 0x000080400000791a */ /* 0x000fe80000000000 */
.L_x_130:
[----:B------:R-:W-:Y:S05]  /*8420*/  BSYNC.RECONVERGENT B0 ;  /* 0x0000000000007941 */ /* 0x000fea0003800200 */
.L_x_129:
[----:B------:R-:W-:Y:S01]  /*8430*/  BAR.SYNC.DEFER_BLOCKING 0x1, 0x80 ;  /* 0x0042000000007b1d */ /* 0x000fe20000010000 */
[----:B------:R-:W-:Y:S01]  /*8440*/  UISETP.NE.AND UP0, UPT, UR51, -0x2, UPT ;  /* 0xfffffffe3300788c */ /* 0x000fe2000bf05270 */
[----:B------:R-:W-:Y:S08]  /*8450*/  IADD3 R45, PT, PT, R45, 0x1, RZ ;  /* 0x000000012d2d7810 */ /* 0x000ff00007ffe0ff */
[----:B------:R-:W-:Y:S05]  /*8460*/  BRA.U !UP0, `(.L_x_131) ;  /* 0x0000000108287547 */ /* 0x000fea000b800000 */
[----:B------:R-:W-:Y:S01]  /*8470*/  ISETP.NE.AND P0, PT, R104, RZ, PT ;  /* 0x000000ff6800720c */ /* 0x000fe20003f05270 */
[----:B------:R-:W-:Y:S01]  /*8480*/  IMAD.U32 R2, RZ, RZ, UR50 ;  /* 0x00000032ff027e24 */ /* 0x000fe2000f8e00ff */
[----:B------:R-:W-:Y:S01]  /*8490*/  UIADD3 UR50, UPT, UPT, UR50, 0x1, URZ ;  /* 0x0000000132327890 */ /* 0x000fe2000fffe0ff */
[----:B-1----:R-:W-:Y:S03]  /*84a0*/  IMAD.U32 R0, RZ, RZ, UR37 ;  /* 0x00000025ff007e24 */ /* 0x002fe6000f8e00ff */
[----:B------:R-:W-:Y:S04]  /*84b0*/  UISETP.NE.AND UP0, UPT, UR50, 0x3, UPT ;  /* 0x000000033200788c */ /* 0x000fe8000bf05270 */
[----:B------:R-:W-:Y:S03]  /*84c0*/  USEL UR50, UR50, URZ, UP0 ;  /* 0x000000ff32327287 */ /* 0x000fe60008000000 */
[----:B------:R-:W-:Y:S05]  /*84d0*/  @P0 LEA R2, R2, UR49, 0x3 ;  /* 0x0000003102020c11 */ /* 0x000fea000f8e18ff */
[----:B------:R-:W-:Y:S05]  /*84e0*/  @P0 VIADD R2, R2, 0xf8 ;  /* 0x000000f802020836 */ /* 0x000fea0000000000 */
[----:B------:R-:W-:Y:S04]  /*84f0*/  @P0 PRMT R0, R0, 0x654, R2 ;  /* 0x0000065400000816 */ /* 0x000fe80000000002 */
[----:B------:R2:W-:Y:S03]  /*8500*/  @P0 SYNCS.ARRIVE.TRANS64.RED.A1T0 RZ, [R0+URZ], RZ ;  /* 0x000000ff00ff09a7 */ /* 0x0005e600081004ff */
.L_x_131:
[----:B------:R-:W-:Y:S01]  /*8510*/  ISETP.NE.AND P2, PT, R101, RZ, PT ;  /* 0x000000ff6500720c */ /* 0x000fe20003f45270 */
[----:B-12---:R-:W-:Y:S01]  /*8520*/  IMAD.IADD R0, R44, 0x1, R87 ;  /* 0x000000012c007824 */ /* 0x006fe200078e0257 */
[----:B------:R-:W-:Y:S01]  /*8530*/  ISETP.NE.AND P0, PT, R103, 0x2, PT ;  /* 0x000000026700780c */ /* 0x000fe20003f05270 */
[----:B------:R-:W-:Y:S01]  /*8540*/  UIADD3 UR51, UPT, UPT, UR51, 0x2, URZ ;  /* 0x0000000233337890 */ /* 0x000fe2000fffe0ff */
[----:B------:R-:W-:Y:S01]  /*8550*/  ISETP.NE.AND P1, PT, R45, 0x2, PT ;  /* 0x000000022d00780c */ /* 0x000fe20003f25270 */
[----:B------:R-:W-:Y:S01]  /*8560*/  IMAD.IADD R24, R43, 0x1, R86 ;  /* 0x000000012b187824 */ /* 0x000fe200078e0256 */
[----:B------:R-:W-:Y:S02]  /*8570*/  R2UR UR20, R0 ;  /* 0x00000000001472ca */ /* 0x000fe400000e0000 */
[----:B------:R-:W-:Y:S02]  /*8580*/  SEL R2, RZ, 0x1, P0 ;  /* 0x00000001ff027807 */ /* 0x000fe40000000000 */
[----:B------:R-:W-:Y:S02]  /*8590*/  SEL R0, RZ, 0x1, P1 ;  /* 0x00000001ff007807 */ /* 0x000fe40000800000 */
[----:B------:R-:W-:Y:S02]  /*85a0*/  LOP3.LUT R96, R96, R2, RZ, 0x3c, !PT ;  /* 0x0000000260607212 */ /* 0x000fe400078e3cff */
[----:B------:R-:W-:Y:S02]  /*85b0*/  @P2 R2UR UR36, R95 ;  /* 0x000000005f2422ca */ /* 0x000fe400000e0000 */
[----:B------:R-:W-:Y:S02]  /*85c0*/  LOP3.LUT R97, R97, R0, RZ, 0x3c, !PT ;  /* 0x0000000061617212 */ /* 0x000fe400078e3cff */
[----:B------:R-:W-:Y:S02]  /*85d0*/  SEL R103, R103, RZ, P0 ;  /* 0x000000ff67677207 */ /* 0x000fe40000000000 */
[----:B------:R-:W-:Y:S01]  /*85e0*/  SEL R45, R45, RZ, P1 ;  /* 0x000000ff2d2d7207 */ /* 0x000fe20000800000 */
[----:B------:R-:W-:Y:S08]  /*85f0*/  @P2 BRA `(.L_x_132) ;  /* 0xffffffd800042947 */ /* 0x000ff0000383ffff */
[----:B------:R-:W-:-:S09]  /*8600*/  UISETP.NE.AND UP0, UPT, UR48, URZ, UPT ;  /* 0x000000ff3000728c */ /* 0x000fd2000bf05270 */
[----:B------:R-:W-:Y:S05]  /*8610*/  BRA.U !UP0, `(.L_x_133) ;  /* 0x0000000108487547 */ /* 0x000fea000b800000 */
[----:B------:R-:W1:Y:S02]  /*8620*/  LDCU.64 UR4, c[0x0][0xc90] ;  /* 0x00019200ff0477ac */ /* 0x000e640008000a00 */
[----:B-1----:R-:W-:-:S04]  /*8630*/  UISETP.NE.U32.AND UP0, UPT, UR4, URZ, UPT ;  /* 0x000000ff0400728c */ /* 0x002fc8000bf05070 */
[----:B------:R-:W-:-:S09]  /*8640*/  UISETP.NE.AND.EX UP0, UPT, UR5, URZ, UPT, UP0 ;  /* 0x000000ff0500728c */ /* 0x000fd2000bf05300 */
[----:B------:R-:W-:Y:S05]  /*8650*/  BRA.U UP0, `(.L_x_134) ;  /* 0x00000001000c7547 */ /* 0x000fea000b800000 */
[----:B------:R-:W-:-:S13]  /*8660*/  FSETP.NEU.AND P0, PT, R49, RZ, PT ;  /* 0x000000ff3100720b */ /* 0x000fda0003f0d000 */
[----:B------:R-:W-:Y:S05]  /*8670*/  @!P0 EXIT ;  /* 0x000000000000894d */ /* 0x000fea0003800000 */
[----:B------:R-:W-:Y:S05]  /*8680*/  BRA `(.L_x_133) ;  /* 0x00000000002c7947 */ /* 0x000fea0003800000 */
.L_x_134:
[----:B------:R-:W-:Y:S01]  /*8690*/  ISETP.NE.AND P0, PT, R102, RZ, PT ;  /* 0x000000ff6600720c */ /* 0x000fe20003f05270 */
[----:B------:R-:W-:-:S12]  /*86a0*/  BSSY.RECONVERGENT B0, `(.L_x_133) ;  /* 0x0000009000007945 */ /* 0x000fd80003800200 */
[----:B------:R-:W-:Y:S05]  /*86b0*/  @P0 BRA `(.L_x_135) ;  /* 0x0000000000140947 */ /* 0x000fea0003800000 */
[----:B------:R-:W1:Y:S02]  /*86c0*/  LDCU.64 UR4, c[0x0][0xc88] ;  /* 0x00019100ff0477ac */ /* 0x000e640008000a00 */
[----:B-1----:R-:W-:-:S04]  /*86d0*/  ISETP.NE.U32.AND P0, PT, RZ, UR4, PT ;  /* 0x00000004ff007c0c */ /* 0x002fc8000bf05070 */
[----:B------:R-:W-:-:S13]  /*86e0*/  ISETP.NE.AND.EX P0, PT, RZ, UR5, PT, P0 ;  /* 0x00000005ff007c0c */ /* 0x000fda000bf05300 */
[----:B------:R-:W-:Y:S05]  /*86f0*/  @!P0 EXIT ;  /* 0x000000000000894d */ /* 0x000fea0003800000 */
[----:B------:R-:W-:Y:S05]  /*8700*/  BRA `(.L_x_136) ;  /* 0x0000000000087947 */ /* 0x000fea0003800000 */
.L_x_135:
[----:B------:R-:W-:-:S13]  /*8710*/  FSETP.NEU.AND P0, PT, R49, RZ, PT ;  /* 0x000000ff3100720b */ /* 0x000fda0003f0d000 */
[----:B------:R-:W-:Y:S05]  /*8720*/  @!P0 EXIT ;  /* 0x000000000000894d */ /* 0x000fea0003800000 */
.L_x_136:
[----:B------:R-:W-:Y:S05]  /*8730*/  BSYNC.RECONVERGENT B0 ;  /* 0x0000000000007941 */ /* 0x000fea0003800200 */
.L_x_133:
[----:B------:R-:W-:Y:S01]  /*8740*/  ULEA UR4, UR50, UR49, 0x3 ;  /* 0x0000003132047291 */ /* 0x000fe2000f8e18ff */
[----:B------:R-:W-:-:S04]  /*8750*/  DEPBAR.LE SB0, 0x0 ;  /* 0x000080000000791a */ /* 0x000fc80000000000 */
[----:B------:R-:W-:-:S04]  /*8760*/  UIADD3 UR4, UPT, UPT, UR4, 0xf8, URZ ;  /* 0x000000f804047890 */ /* 0x000fc8000fffe0ff */
[----:B------:R-:W-:-:S09]  /*8770*/  UPRMT UR4, UR37, 0x654, UR4 ;  /* 0x0000065425047896 */ /* 0x000fd20008000004 */
[----:B------:R-:W-:Y:S01]  /*8780*/  SYNCS.ARRIVE.TRANS64.RED.A1T0 RZ, [UR4], RZ ;  /* 0x000000ffffff79a7 */ /* 0x000fe20008100404 */
[----:B------:R-:W-:Y:S05]  /*8790*/  EXIT ;  /* 0x000000000000794d */ /* 0x000fea0003800000 */
.L_x_25:
[----:B--2---:R2:W1:Y:S02]  /*87a0*/  SYNCS.PHASECHK.TRANS64.TRYWAIT P0, [R2+URZ+0x170], R3 ;  /* 0x00017003020075a7 */ /* 0x00446400080011ff */
[----:B-1----:R-:W-:Y:S05]  /*87b0*/  @!P0 NANOSLEEP.SYNCS 0x989680 ;  /* 0x009896800000895d */ /* 0x002fea0003900000 */
[----:B------:R-:W1:Y:S02]  /*87c0*/  @!P0 SYNCS.PHASECHK.TRANS64 P0, [R2+URZ+0x170], R3 ;  /* 0x00017003020085a7 */ /* 0x000e6400080010ff */
[----:B-1----:R-:W-:Y:S05]  /*87d0*/  @!P0 BRA `(.L_x_25) ;  /* 0xfffffffc00f08947 */ /* 0x002fea000383ffff */
[----:B------:R-:W-:Y:S05]  /*87e0*/  BRA `(.L_x_137) ;  /* 0xffffff9000bc7947 */ /* 0x000fea000383ffff */
.L_x_28:
[----:B------:R-:W-:-:S07]  /*87f0*/  MOV R2, UR33 ;  /* 0x0000002100027c02 */ /* 0x000fce0008000f00 */
.L_x_138:
[----:B-1----:R1:W2:Y:S02]  /*8800*/  SYNCS.PHASECHK.TRANS64.TRYWAIT P0, [R2+URZ+0x70], R4 ;  /* 0x00007004020075a7 */ /* 0x0022a400080011ff */
[----:B--2---:R-:W-:Y:S05]  /*8810*/  @!P0 NANOSLEEP.SYNCS 0x989680 ;  /* 0x009896800000895d */ /* 0x004fea0003900000 */
[----:B------:R-:W2:Y:S02]  /*8820*/  @!P0 SYNCS.PHASECHK.TRANS64 P0, [R2+URZ+0x70], R4 ;  /* 0x00007004020085a7 */ /* 0x000ea400080010ff */
[----:B--2---:R-:W-:Y:S05]  /*8830*/  @!P0 BRA `(.L_x_138) ;  /* 0xfffffffc00f08947 */ /* 0x004fea000383ffff */
[----:B------:R-:W-:Y:S05]  /*8840*/  BRA `(.L_x_27) ;  /* 0xffffff9400187947 */ /* 0x000fea000383ffff */
.L_x_37:
[----:B------:R-:W-:-:S07]  /*8850*/  MOV R2, UR33 ;  /* 0x0000002100027c02 */ /* 0x000fce0008000f00 */
.L_x_139:
[----:B-1----:R1:W2:Y:S02]  /*8860*/  SYNCS.PHASECHK.TRANS64.TRYWAIT P0, [R2+URZ+0x70], R4 ;  /* 0x00007004020075a7 */ /* 0x0022a400080011ff */
[----:B--2---:R-:W-:Y:S05]  /*8870*/  @!P0 NANOSLEEP.SYNCS 0x989680 ;  /* 0x009896800000895d */ /* 0x004fea0003900000 */
[----:B------:R-:W2:Y:S02]  /*8880*/  @!P0 SYNCS.PHASECHK.TRANS64 P0, [R2+URZ+0x70], R4 ;  /* 0x00007004020085a7 */ /* 0x000ea400080010ff */
[----:B--2---:R-:W-:Y:S05]  /*8890*/  @!P0 BRA `(.L_x_139) ;  /* 0xfffffffc00f08947 */ /* 0x004fea000383ffff */
[----:B------:R-:W-:Y:S05]  /*88a0*/  BRA `(.L_x_36) ;  /* 0xffffff98002c7947 */ /* 0x000fea000383ffff */
.L_x_44:
[----:B-1----:R1:W2:Y:S02]  /*88b0*/  SYNCS.PHASECHK.TRANS64.TRYWAIT P0, [R2+URZ+0x120], R3 ;  /* 0x00012003020075a7 */ /* 0x0022a400080011ff */
[----:B--2---:R-:W-:Y:S05]  /*88c0*/  @!P0 NANOSLEEP.SYNCS 0x989680 ;  /* 0x009896800000895d */ /* 0x004fea0003900000 */
[----:B------:R-:W2:Y:S02]  /*88d0*/  @!P0 SYNCS.PHASECHK.TRANS64 P0, [R2+URZ+0x120], R3 ;  /* 0x00012003020085a7 */ /* 0x000ea400080010ff */
[----:B--2---:R-:W-:Y:S05]  /*88e0*/  @!P0 BRA `(.L_x_44) ;  /* 0xfffffffc00f08947 */ /* 0x004fea000383ffff */
[----:B------:R-:W-:Y:S05]  /*88f0*/  BRA `(.L_x_140) ;  /* 0xffffff9c00207947 */ /* 0x000fea000383ffff */
.L_x_48:
[----:B----4-:R-:W-:-:S07]  /*8900*/  MOV R0, UR4 ;  /* 0x0000000400007c02 */ /* 0x010fce0008000f00 */
.L_x_141:
[----:B-1----:R1:W2:Y:S02]  /*8910*/  SYNCS.PHASECHK.TRANS64.TRYWAIT P0, [R0+URZ], R2 ;  /* 0x00000002000075a7 */ /* 0x0022a400080011ff */
[----:B--2---:R-:W-:Y:S05]  /*8920*/  @!P0 NANOSLEEP.SYNCS 0x989680 ;  /* 0x009896800000895d */ /* 0x004fea0003900000 */
[----:B------:R-:W2:Y:S02]  /*8930*/  @!P0 SYNCS.PHASECHK.TRANS64 P0, [R0+URZ], R2 ;  /* 0x00000002000085a7 */ /* 0x000ea400080010ff */
[----:B--2---:R-:W-:Y:S05]  /*8940*/  @!P0 BRA `(.L_x_141) ;  /* 0xfffffffc00f08947 */ /* 0x004fea000383ffff */
[----:B------:R-:W-:Y:S05]  /*8950*/  BRA `(.L_x_142) ;  /* 0xffffffa000947947 */ /* 0x000fea000383ffff */
.L_x_49:
[----:B----4-:R-:W-:-:S07]  /*8960*/  MOV R0, UR4 ;  /* 0x0000000400007c02 */ /* 0x010fce0008000f00 */
.L_x_143:
[----:B-1----:R1:W2:Y:S02]  /*8970*/  SYNCS.PHASECHK.TRANS64.TRYWAIT P0, [R0+URZ], R3 ;  /* 0x00000003000075a7 */ /* 0x0022a400080011ff */
[----:B--2---:R-:W-:Y:S05]  /*8980*/  @!P0 NANOSLEEP.SYNCS 0x989680 ;  /* 0x009896800000895d */ /* 0x004fea0003900000 */
[----:B------:R-:W2:Y:S02]  /*8990*/  @!P0 SYNCS.PHASECHK.TRANS64 P0, [R0+URZ], R3 ;  /* 0x00000003000085a7 */ /* 0x000ea400080010ff */
[----:B--2---:R-:W-:Y:S05]  /*89a0*/  @!P0 BRA `(.L_x_143) ;  /* 0xfffffffc00f08947 */ /* 0x004fea000383ffff */
[----:B------:R-:W-:Y:S05]  /*89b0*/  BRA `(.L_x_144) ;  /* 0xffffffa000a07947 */ /* 0x000fea000383ffff */
.L_x_50:
[----:B----4-:R-:W-:-:S07]  /*89c0*/  MOV R0, UR4 ;  /* 0x0000000400007c02 */ /* 0x010fce0008000f00 */
.L_x_145:
[----:B-1----:R1:W2:Y:S02]  /*89d0*/  SYNCS.PHASECHK.TRANS64.TRYWAIT P0, [R0+URZ], R3 ;  /* 0x00000003000075a7 */ /* 0x0022a400080011ff */
[----:B--2---:R-:W-:Y:S05]  /*89e0*/  @!P0 NANOSLEEP.SYNCS 0x989680 ;  /* 0x009896800000895d */ /* 0x004fea0003900000 */
[----:B------:R-:W2:Y:S02]  /*89f0*/  @!P0 SYNCS.PHASECHK.TRANS64 P0, [R0+URZ], R3 ;  /* 0x00000003000085a7 */ /* 0x000ea400080010ff */
[----:B--2---:R-:W-:Y:S05]  /*8a00*/  @!P0 BRA `(.L_x_145) ;  /* 0xfffffffc00f08947 */ /* 0x004fea000383ffff */
[----:B------:R-:W-:Y:S05]  /*8a10*/  BRA `(.L_x_146) ;  /* 0xffffffa000ac7947 */ /* 0x000fea000383ffff */
.L_x_51:
[----:B----4-:R-:W-:-:S07]  /*8a20*/  MOV R0, UR4 ;  /* 0x0000000400007c02 */ /* 0x010fce0008000f00 */
.L_x_147:
[----:B-1----:R1:W2:Y:S02]  /*8a30*/  SYNCS.PHASECHK.TRANS64.TRYWAIT P0, [R0+URZ], R3 ;  /* 0x00000003000075a7 */ /* 0x0022a400080011ff */
[----:B--2---:R-:W-:Y:S05]  /*8a40*/  @!P0 NANOSLEEP.SYNCS 0x989680 ;  /* 0x009896800000895d */ /* 0x004fea0003900000 */
[----:B------:R-:W2:Y:S02]  /*8a50*/  @!P0 SYNCS.PHASECHK.TRANS64 P0, [R0+URZ], R3 ;  /* 0x00000003000085a7 */ /* 0x000ea400080010ff */
[----:B--2---:R-:W-:Y:S05]  /*8a60*/  @!P0 BRA `(.L_x_147) ;  /* 0xfffffffc00f08947 */ /* 0x004fea000383ffff */
[----:B------:R-:W-:Y:S05]  /*8a70*/  BRA `(.L_x_148) ;  /* 0xffffffa000b87947 */ /* 0x000fea000383ffff */
.L_x_52:
[----:B----4-:R-:W-:-:S07]  /*8a80*/  MOV R0, UR4 ;  /* 0x0000000400007c02 */ /* 0x010fce0008000f00 */
.L_x_149:
[----:B-1----:R1:W2:Y:S02]  /*8a90*/  SYNCS.PHASECHK.TRANS64.TRYWAIT P0, [R0+URZ], R3 ;  /* 0x00000003000075a7 */ /* 0x0022a400080011ff */
[----:B--2---:R-:W-:Y:S05]  /*8aa0*/  @!P0 NANOSLEEP.SYNCS 0x989680 ;  /* 0x009896800000895d */ /* 0x004fea0003900000 */
[----:B------:R-:W2:Y:S02]  /*8ab0*/  @!P0 SYNCS.PHASECHK.TRANS64 P0, [R0+URZ], R3 ;  /* 0x00000003000085a7 */ /* 0x000ea400080010ff */
[----:B--2---:R-:W-:Y:S05]  /*8ac0*/  @!P0 BRA `(.L_x_149) ;  /* 0xfffffffc00f08947 */ /* 0x004fea000383ffff */
[----:B------:R-:W-:Y:S05]  /*8ad0*/  BRA `(.L_x_150) ;  /* 0xffffffa000c47947 */ /* 0x000fea000383ffff */
.L_x_53:
[----:B----4-:R-:W-:-:S07]  /*8ae0*/  MOV R0, UR4 ;  /* 0x0000000400007c02 */ /* 0x010fce0008000f00 */
.L_x_151:
[----:B-1----:R1:W2:Y:S02]  /*8af0*/  SYNCS.PHASECHK.TRANS64.TRYWAIT P0, [R0+URZ], R3 ;  /* 0x00000003000075a7 */ /* 0x0022a400080011ff */
[----:B--2---:R-:W-:Y:S05]  /*8b00*/  @!P0 NANOSLEEP.SYNCS 0x989680 ;  /* 0x009896800000895d */ /* 0x004fea0003900000 */
[----:B------:R-:W2:Y:S02]  /*8b10*/  @!P0 SYNCS.PHASECHK.TRANS64 P0, [R0+URZ], R3 ;  /* 0x00000003000085a7 */ /* 0x000ea400080010ff */
[----:B--2---:R-:W-:Y:S05]  /*8b20*/  @!P0 BRA `(.L_x_151) ;  /* 0xfffffffc00f08947 */ /* 0x004fea000383ffff */
[----:B------:R-:W-:Y:S05]  /*8b30*/  BRA `(.L_x_152) ;  /* 0xffffffa000d07947 */ /* 0x000fea000383ffff */
.L_x_54:
[----:B----4-:R-:W-:-:S07]  /*8b40*/  MOV R0, UR4 ;  /* 0x0000000400007c02 */ /* 0x010fce0008000f00 */
.L_x_153:
[----:B-1----:R1:W2:Y:S02]  /*8b50*/  SYNCS.PHASECHK.TRANS64.TRYWAIT P0, [R0+URZ], R3 ;  /* 0x00000003000075a7 */ /* 0x0022a400080011ff */
[----:B--2---:R-:W-:Y:S05]  /*8b60*/  @!P0 NANOSLEEP.SYNCS 0x989680 ;  /* 0x009896800000895d */ /* 0x004fea0003900000 */
[----:B------:R-:W2:Y:S02]  /*8b70*/  @!P0 SYNCS.PHASECHK.TRANS64 P0, [R0+URZ], R3 ;  /* 0x00000003000085a7 */ /* 0x000ea400080010ff */
[----:B--2---:R-:W-:Y:S05]  /*8b80*/  @!P0 BRA `(.L_x_153) ;  /* 0xfffffffc00f08947 */ /* 0x004fea000383ffff */
[----:B------:R-:W-:Y:S05]  /*8b90*/  BRA `(.L_x_154) ;  /* 0xffffffa000dc7947 */ /* 0x000fea000383ffff */
.L_x_55:
[----:B----4-:R-:W-:-:S07]  /*8ba0*/  MOV R0, UR4 ;  /* 0x0000000400007c02 */ /* 0x010fce0008000f00 */
.L_x_155:
[----:B-1----:R1:W2:Y:S02]  /*8bb0*/  SYNCS.PHASECHK.TRANS64.TRYWAIT P0, [R0+URZ], R3 ;  /* 0x00000003000075a7 */ /* 0x0022a400080011ff */
[----:B--2---:R-:W-:Y:S05]  /*8bc0*/  @!P0 NANOSLEEP.SYNCS 0x989680 ;  /* 0x009896800000895d */ /* 0x004fea0003900000 */
[----:B------:R-:W2:Y:S02]  /*8bd0*/  @!P0 SYNCS.PHASECHK.TRANS64 P0, [R0+URZ], R3 ;  /* 0x00000003000085a7 */ /* 0x000ea400080010ff */
[----:B--2---:R-:W-:Y:S05]  /*8be0*/  @!P0 BRA `(.L_x_155) ;  /* 0xfffffffc00f08947 */ /* 0x004fea000383ffff */
[----:B------:R-:W-:Y:S05]  /*8bf0*/  BRA `(.L_x_156) ;  /* 0xffffffa000e87947 */ /* 0x000fea000383ffff */
.L_x_56:
[----:B----4-:R-:W-:-:S07]  /*8c00*/  MOV R0, UR4 ;  /* 0x0000000400007c02 */ /* 0x010fce0008000f00 */
.L_x_157:
[----:B-1----:R1:W2:Y:S02]  /*8c10*/  SYNCS.PHASECHK.TRANS64.TRYWAIT P0, [R0+URZ], R3 ;  /* 0x00000003000075a7 */ /* 0x0022a400080011ff */
[----:B--2---:R-:W-:Y:S05]  /*8c20*/  @!P0 NANOSLEEP.SYNCS 0x989680 ;  /* 0x009896800000895d */ /* 0x004fea0003900000 */
[----:B------:R-:W2:Y:S02]  /*8c30*/  @!P0 SYNCS.PHASECHK.TRANS64 P0, [R0+URZ], R3 ;  /* 0x00000003000085a7 */ /* 0x000ea400080010ff */
[----:B--2---:R-:W-:Y:S05]  /*8c40*/  @!P0 BRA `(.L_x_157) ;  /* 0xfffffffc00f08947 */ /* 0x004fea000383ffff */
[----:B------:R-:W-:Y:S05]  /*8c50*/  BRA `(.L_x_158) ;  /* 0xffffffa000f47947 */ /* 0x000fea000383ffff */
.L_x_57:
[----:B----4-:R-:W-:-:S07]  /*8c60*/  MOV R0, UR4 ;  /* 0x0000000400007c02 */ /* 0x010fce0008000f00 */
.L_x_159:
[----:B-1----:R1:W2:Y:S02]  /*8c70*/  SYNCS.PHASECHK.TRANS64.TRYWAIT P0, [R0+URZ], R3 ;  /* 0x00000003000075a7 */ /* 0x0022a400080011ff */
[----:B--2---:R-:W-:Y:S05]  /*8c80*/  @!P0 NANOSLEEP.SYNCS 0x989680 ;  /* 0x009896800000895d */ /* 0x004fea0003900000 */
[----:B------:R-:W2:Y:S02]  /*8c90*/  @!P0 SYNCS.PHASECHK.TRANS64 P0, [R0+URZ], R3 ;  /* 0x00000003000085a7 */ /* 0x000ea400080010ff */
[----:B--2---:R-:W-:Y:S05]  /*8ca0*/  @!P0 BRA `(.L_x_159) ;  /* 0xfffffffc00f08947 */ /* 0x004fea000383ffff */
[----:B------:R-:W-:Y:S05]  /*8cb0*/  BRA `(.L_x_160) ;  /* 0xffffffa400007947 */ /* 0x000fea000383ffff */
.L_x_58:
[----:B----4-:R-:W-:-:S07]  /*8cc0*/  MOV R0, UR4 ;  /* 0x0000000400007c02 */ /* 0x010fce0008000f00 */
.L_x_161:
[----:B-1----:R1:W2:Y:S02]  /*8cd0*/  SYNCS.PHASECHK.TRANS64.TRYWAIT P0, [R0+URZ], R3 ;  /* 0x00000003000075a7 */ /* 0x0022a400080011ff */
[----:B--2---:R-:W-:Y:S05]  /*8ce0*/  @!P0 NANOSLEEP.SYNCS 0x989680 ;  /* 0x009896800000895d */ /* 0x004fea0003900000 */
[----:B------:R-:W2:Y:S02]  /*8cf0*/  @!P0 SYNCS.PHASECHK.TRANS64 P0, [R0+URZ], R3 ;  /* 0x00000003000085a7 */ /* 0x000ea400080010ff */
[----:B--2---:R-:W-:Y:S05]  /*8d00*/  @!P0 BRA `(.L_x_161) ;  /* 0xfffffffc00f08947 */ /* 0x004fea000383ffff */
[----:B------:R-:W-:Y:S05]  /*8d10*/  BRA `(.L_x_162) ;  /* 0xffffffa4000c7947 */ /* 0x000fea000383ffff */
.L_x_59:
[----:B----4-:R-:W-:-:S07]  /*8d20*/  MOV R0, UR4 ;  /* 0x0000000400007c02 */ /* 0x010fce0008000f00 */
.L_x_163:
[----:B-1----:R1:W2:Y:S02]  /*8d30*/  SYNCS.PHASECHK.TRANS64.TRYWAIT P0, [R0+URZ], R3 ;  /* 0x00000003000075a7 */ /* 0x0022a400080011ff */
[----:B--2---:R-:W-:Y:S05]  /*8d40*/  @!P0 NANOSLEEP.SYNCS 0x989680 ;  /* 0x009896800000895d */ /* 0x004fea0003900000 */
[----:B------:R-:W2:Y:S02]  /*8d50*/  @!P0 SYNCS.PHASECHK.TRANS64 P0, [R0+URZ], R3 ;  /* 0x00000003000085a7 */ /* 0x000ea400080010ff */
[----:B--2---:R-:W-:Y:S05]  /*8d60*/  @!P0 BRA `(.L_x_163) ;  /* 0xfffffffc00f08947 */ /* 0x004fea000383ffff */
[----:B------:R-:W-:Y:S05]  /*8d70*/  BRA `(.L_x_164) ;  /* 0xffffffa400187947 */ /* 0x000fea000383ffff */
.L_x_60:
[----:B----4-:R-:W-:-:S07]  /*8d80*/  MOV R0, UR4 ;  /* 0x0000000400007c02 */ /* 0x010fce0008000f00 */
.L_x_165:
[----:B-1----:R1:W2:Y:S02]  /*8d90*/  SYNCS.PHASECHK.TRANS64.TRYWAIT P0, [R0+URZ], R3 ;  /* 0x00000003000075a7 */ /* 0x0022a400080011ff */
[----:B--2---:R-:W-:Y:S05]  /*8da0*/  @!P0 NANOSLEEP.SYNCS 0x989680 ;  /* 0x009896800000895d */ /* 0x004fea0003900000 */
[----:B------:R-:W2:Y:S02]  /*8db0*/  @!P0 SYNCS.PHASECHK.TRANS64 P0, [R0+URZ], R3 ;  /* 0x00000003000085a7 */ /* 0x000ea400080010ff */
[----:B--2---:R-:W-:Y:S05]  /*8dc0*/  @!P0 BRA `(.L_x_165) ;  /* 0xfffffffc00f08947 */ /* 0x004fea000383ffff */
[----:B------:R-:W-:Y:S05]  /*8dd0*/  BRA `(.L_x_166) ;  /* 0xffffffa400247947 */ /* 0x000fea000383ffff */
.L_x_63:
[----:B-1----:R1:W2:Y:S02]  /*8de0*/  SYNCS.PHASECHK.TRANS64.TRYWAIT P0, [R0+URZ+0x160], R4 ;  /* 0x00016004000075a7 */ /* 0x0022a400080011ff */
[----:B--2---:R-:W-:Y:S05]  /*8df0*/  @!P0 NANOSLEEP.SYNCS 0x989680 ;  /* 0x009896800000895d */ /* 0x004fea0003900000 */
[----:B------:R-:W2:Y:S02]  /*8e00*/  @!P0 SYNCS.PHASECHK.TRANS64 P0, [R0+URZ+0x160], R4 ;  /* 0x00016004000085a7 */ /* 0x000ea400080010ff */
[----:B--2---:R-:W-:Y:S05]  /*8e10*/  @!P0 BRA `(.L_x_63) ;  /* 0xfffffffc00f08947 */ /* 0x004fea000383ffff */
[----:B------:R-:W-:Y:S05]  /*8e20*/  BRA `(.L_x_167) ;  /* 0xffffffa400847947 */ /* 0x000fea000383ffff */
.L_x_64:
[----:B------:R-:W-:-:S07]  /*8e30*/  MOV R0, UR5 ;  /* 0x0000000500007c02 */ /* 0x000fce0008000f00 */
.L_x_168:
[----:B-1----:R1:W2:Y:S02]  /*8e40*/  SYNCS.PHASECHK.TRANS64.TRYWAIT P0, [R0+URZ+0x130], R5 ;  /* 0x00013005000075a7 */ /* 0x0022a400080011ff */
[----:B--2---:R-:W-:Y:S05]  /*8e50*/  @!P0 NANOSLEEP.SYNCS 0x989680 ;  /* 0x009896800000895d */ /* 0x004fea0003900000 */
[----:B------:R-:W2:Y:S02]  /*8e60*/  @!P0 SYNCS.PHASECHK.TRANS64 P0, [R0+URZ+0x130], R5 ;  /* 0x00013005000085a7 */ /* 0x000ea400080010ff */
[----:B--2---:R-:W-:Y:S05]  /*8e70*/  @!P0 BRA `(.L_x_168) ;  /* 0xfffffffc00f08947 */ /* 0x004fea000383ffff */
[----:B------:R-:W-:Y:S05]  /*8e80*/  BRA `(.L_x_169) ;  /* 0xffffffa400947947 */ /* 0x000fea000383ffff */
.L_x_65:
[----:B-1----:R1:W2:Y:S02]  /*8e90*/  SYNCS.PHASECHK.TRANS64.TRYWAIT P1, [R0+URZ+0x120], R4 ;  /* 0x00012004000075a7 */ /* 0x0022a400080211ff */
[----:B--2---:R-:W-:Y:S05]  /*8ea0*/  @!P1 NANOSLEEP.SYNCS 0x989680 ;  /* 0x009896800000995d */ /* 0x004fea0003900000 */
[----:B------:R-:W2:Y:S02]  /*8eb0*/  @!P1 SYNCS.PHASECHK.TRANS64 P1, [R0+URZ+0x120], R4 ;  /* 0x00012004000095a7 */ /* 0x000ea400080210ff */
[----:B--2---:R-:W-:Y:S05]  /*8ec0*/  @!P1 BRA `(.L_x_65) ;  /* 0xfffffffc00f09947 */ /* 0x004fea000383ffff */
[----:B------:R-:W-:Y:S05]  /*8ed0*/  BRA `(.L_x_170) ;  /* 0xffffffa400c47947 */ /* 0x000fea000383ffff */
.L_x_68:
[----:B------:R-:W-:-:S07]  /*8ee0*/  MOV R0, UR5 ;  /* 0x0000000500007c02 */ /* 0x000fce0008000f00 */
.L_x_171:
[----:B-1----:R1:W2:Y:S02]  /*8ef0*/  SYNCS.PHASECHK.TRANS64.TRYWAIT P0, [R0+URZ+0x130], R2 ;  /* 0x00013002000075a7 */ /* 0x0022a400080011ff */
[----:B--2---:R-:W-:Y:S05]  /*8f00*/  @!P0 NANOSLEEP.SYNCS 0x989680 ;  /* 0x009896800000895d */ /* 0x004fea0003900000 */
[----:B------:R-:W2:Y:S02]  /*8f10*/  @!P0 SYNCS.PHASECHK.TRANS64 P0, [R0+URZ+0x130], R2 ;  /* 0x00013002000085a7 */ /* 0x000ea400080010ff */
[----:B--2---:R-:W-:Y:S05]  /*8f20*/  @!P0 BRA `(.L_x_171) ;  /* 0xfffffffc00f08947 */ /* 0x004fea000383ffff */
[----:B------:R-:W-:Y:S05]  /*8f30*/  BRA `(.L_x_67) ;  /* 0xffffffa800187947 */ /* 0x000fea000383ffff */
.L_x_75:
[----:B--2---:R2:W4:Y:S02]  /*8f40*/  SYNCS.PHASECHK.TRANS64.TRYWAIT P0, [R2+URZ+0x120], R3 ;  /* 0x00012003020075a7 */ /* 0x00452400080011ff */
[----:B----4-:R-:W-:Y:S05]  /*8f50*/  @!P0 NANOSLEEP.SYNCS 0x989680 ;  /* 0x009896800000895d */ /* 0x010fea0003900000 */
[----:B------:R-:W4:Y:S02]  /*8f60*/  @!P0 SYNCS.PHASECHK.TRANS64 P0, [R2+URZ+0x120], R3 ;  /* 0x00012003020085a7 */ /* 0x000f2400080010ff */
[----:B----4-:R-:W-:Y:S05]  /*8f70*/  @!P0 BRA `(.L_x_75) ;  /* 0xfffffffc00f08947 */ /* 0x010fea000383ffff */
[----:B------:R-:W-:Y:S05]  /*8f80*/  BRA `(.L_x_172) ;  /* 0xffffffac00b47947 */ /* 0x000fea000383ffff */
.L_x_78:
[----:B------:R-:W-:-:S07]  /*8f90*/  MOV R3, UR12 ;  /* 0x0000000c00037c02 */ /* 0x000fce0008000f00 */
.L_x_173:
[----:B--2---:R2:W3:Y:S02]  /*8fa0*/  SYNCS.PHASECHK.TRANS64.TRYWAIT P0, [R3+URZ+0x150], R2 ;  /* 0x00015002030075a7 */ /* 0x0044e400080011ff */
[----:B---3--:R-:W-:Y:S05]  /*8fb0*/  @!P0 NANOSLEEP.SYNCS 0x989680 ;  /* 0x009896800000895d */ /* 0x008fea0003900000 */
[----:B------:R-:W3:Y:S02]  /*8fc0*/  @!P0 SYNCS.PHASECHK.TRANS64 P0, [R3+URZ+0x150], R2 ;  /* 0x00015002030085a7 */ /* 0x000ee400080010ff */
[----:B---3--:R-:W-:Y:S05]  /*8fd0*/  @!P0 BRA `(.L_x_173) ;  /* 0xfffffffc00f08947 */ /* 0x008fea000383ffff */
[----:B------:R-:W-:Y:S05]  /*8fe0*/  BRA `(.L_x_174) ;  /* 0xffffffb400187947 */ /* 0x000fea000383ffff */
.L_x_81:
[----:B------:R-:W-:Y:S07]  /*8ff0*/  MOV R2, UR11 ;  /* 0x0000000b00027c02 */ /* 0x000fee0008000f00 */
.L_x_175:
[----:B--2---:R2:W3:Y:S02]  /*9000*/  SYNCS.PHASECHK.TRANS64.TRYWAIT P0, [R2+URZ], R3 ;  /* 0x00000003020075a7 */ /* 0x0044e400080011ff */
[----:B---3--:R-:W-:Y:S05]  /*9010*/  @!P0 NANOSLEEP.SYNCS 0x989680 ;  /* 0x009896800000895d */ /* 0x008fea0003900000 */
[----:B------:R-:W3:Y:S02]  /*9020*/  @!P0 SYNCS.PHASECHK.TRANS64 P0, [R2+URZ], R3 ;  /* 0x00000003020085a7 */ /* 0x000ee400080010ff */
[----:B---3--:R-:W-:Y:S05]  /*9030*/  @!P0 BRA `(.L_x_175) ;  /* 0xfffffffc00f08947 */ /* 0x008fea000383ffff */
[----:B------:R-:W-:Y:S05]  /*9040*/  BRA `(.L_x_80) ;  /* 0xffffffb400607947 */ /* 0x000fea000383ffff */
.L_x_84:
[----:B------:R-:W-:-:S07]  /*9050*/  MOV R0, UR5 ;  /* 0x0000000500007c02 */ /* 0x000fce0008000f00 */
.L_x_176:
[----:B-1----:R1:W3:Y:S02]  /*9060*/  SYNCS.PHASECHK.TRANS64.TRYWAIT P0, [R0+URZ], R2 ;  /* 0x00000002000075a7 */ /* 0x0022e400080011ff */
[----:B---3--:R-:W-:Y:S05]  /*9070*/  @!P0 NANOSLEEP.SYNCS 0x989680 ;  /* 0x009896800000895d */ /* 0x008fea0003900000 */
[----:B------:R-:W3:Y:S02]  /*9080*/  @!P0 SYNCS.PHASECHK.TRANS64 P0, [R0+URZ], R2 ;  /* 0x00000002000085a7 */ /* 0x000ee400080010ff */
[----:B---3--:R-:W-:Y:S05]  /*9090*/  @!P0 BRA `(.L_x_176) ;  /* 0xfffffffc00f08947 */ /* 0x008fea000383ffff */
[----:B------:R-:W-:Y:S05]  /*90a0*/  BRA `(.L_x_177) ;  /* 0xffffffb8004c7947 */ /* 0x000fea000383ffff */
.L_x_85:
[----:B------:R-:W-:-:S07]  /*90b0*/  MOV R0, UR6 ;  /* 0x0000000600007c02 */ /* 0x000fce0008000f00 */
.L_x_178:
[----:B-1----:R1:W3:Y:S02]  /*90c0*/  SYNCS.PHASECHK.TRANS64.TRYWAIT P0, [R0+URZ], R2 ;  /* 0x00000002000075a7 */ /* 0x0022e400080011ff */
[----:B---3--:R-:W-:Y:S05]  /*90d0*/  @!P0 NANOSLEEP.SYNCS 0x989680 ;  /* 0x009896800000895d */ /* 0x008fea0003900000 */
[----:B------:R-:W3:Y:S02]  /*90e0*/  @!P0 SYNCS.PHASECHK.TRANS64 P0, [R0+URZ], R2 ;  /* 0x00000002000085a7 */ /* 0x000ee400080010ff */
[----:B---3--:R-:W-:Y:S05]  /*90f0*/  @!P0 BRA `(.L_x_178) ;  /* 0xfffffffc00f08947 */ /* 0x008fea000383ffff */
[----:B------:R-:W-:Y:S05]  /*9100*/  BRA `(.L_x_179) ;  /* 0xffffffb800587947 */ /* 0x000fea000383ffff */
.L_x_90:
[----:B--2---:R2:W4:Y:S02]  /*9110*/  SYNCS.PHASECHK.TRANS64.TRYWAIT P0, [R0+URZ+0x120], R2 ;  /* 0x00012002000075a7 */ /* 0x00452400080011ff */
[----:B----4-:R-:W-:Y:S05]  /*9120*/  @!P0 NANOSLEEP.SYNCS 0x989680 ;  /* 0x009896800000895d */ /* 0x010fea0003900000 */
[----:B------:R-:W4:Y:S02]  /*9130*/  @!P0 SYNCS.PHASECHK.TRANS64 P0, [R0+URZ+0x120], R2 ;  /* 0x00012002000085a7 */ /* 0x000f2400080010ff */
[----:B----4-:R-:W-:Y:S05]  /*9140*/  @!P0 BRA `(.L_x_90) ;  /* 0xfffffffc00f08947 */ /* 0x010fea000383ffff */
[----:B------:R-:W-:Y:S05]  /*9150*/  BRA `(.L_x_180) ;  /* 0xffffffbc00407947 */ /* 0x000fea000383ffff */
.L_x_93:
[----:B------:R-:W-:Y:S07]  /*9160*/  MOV R0, UR4 ;  /* 0x0000000400007c02 */ /* 0x000fee0008000f00 */
.L_x_181:
[----:B--2---:R2:W3:Y:S02]  /*9170*/  SYNCS.PHASECHK.TRANS64.TRYWAIT P0, [R0+URZ+0x118], R2 ;  /* 0x00011802000075a7 */ /* 0x0044e400080011ff */
[----:B---3--:R-:W-:Y:S05]  /*9180*/  @!P0 NANOSLEEP.SYNCS 0x989680 ;  /* 0x009896800000895d */ /* 0x008fea0003900000 */
[----:B------:R-:W3:Y:S02]  /*9190*/  @!P0 SYNCS.PHASECHK.TRANS64 P0, [R0+URZ+0x118], R2 ;  /* 0x00011802000085a7 */ /* 0x000ee400080010ff */
[----:B---3--:R-:W-:Y:S05]  /*91a0*/  @!P0 BRA `(.L_x_181) ;  /* 0xfffffffc00f08947 */ /* 0x008fea000383ffff */
[----:B------:R-:W-:Y:S05]  /*91b0*/  BRA `(.L_x_92) ;  /* 0xffffffc000207947 */ /* 0x000fea000383ffff */
.L_x_96:
[----:B------:R-:W-:Y:S07]  /*91c0*/  MOV R0, UR7 ;  /* 0x0000000700007c02 */ /* 0x000fee0008000f00 */
.L_x_182:
[----:B-1----:R1:W2:Y:S02]  /*91d0*/  SYNCS.PHASECHK.TRANS64.TRYWAIT P0, [R0+URZ+0xf8], R9 ;  /* 0x0000f809000075a7 */ /* 0x0022a400080011ff */
[----:B--2---:R-:W-:Y:S05]  /*91e0*/  @!P0 NANOSLEEP.SYNCS 0x989680 ;  /* 0x009896800000895d */ /* 0x004fea0003900000 */
[----:B------:R-:W2:Y:S02]  /*91f0*/  @!P0 SYNCS.PHASECHK.TRANS64 P0, [R0+URZ+0xf8], R9 ;  /* 0x0000f809000085a7 */ /* 0x000ea400080010ff */
[----:B--2---:R-:W-:Y:S05]  /*9200*/  @!P0 BRA `(.L_x_182) ;  /* 0xfffffffc00f08947 */ /* 0x004fea000383ffff */
[----:B------:R-:W-:Y:S05]  /*9210*/  BRA `(.L_x_183) ;  /* 0xffffffc000987947 */ /* 0x000fea000383ffff */
.L_x_97:
[----:B------:R-:W-:Y:S07]  /*9220*/  MOV R0, UR5 ;  /* 0x0000000500007c02 */ /* 0x000fee0008000f00 */
.L_x_184:
[----:B-1----:R1:W2:Y:S02]  /*9230*/  SYNCS.PHASECHK.TRANS64.TRYWAIT P0, [R0+URZ+0xf8], R24 ;  /* 0x0000f818000075a7 */ /* 0x0022a400080011ff */
[----:B--2---:R-:W-:Y:S05]  /*9240*/  @!P0 NANOSLEEP.SYNCS 0x989680 ;  /* 0x009896800000895d */ /* 0x004fea0003900000 */
[----:B------:R-:W2:Y:S02]  /*9250*/  @!P0 SYNCS.PHASECHK.TRANS64 P0, [R0+URZ+0xf8], R24 ;  /* 0x0000f818000085a7 */ /* 0x000ea400080010ff */
[----:B--2---:R-:W-:Y:S05]  /*9260*/  @!P0 BRA `(.L_x_184) ;  /* 0xfffffffc00f08947 */ /* 0x004fea000383ffff */
[----:B------:R-:W-:Y:S05]  /*9270*/  BRA `(.L_x_185) ;  /* 0xffffffc400387947 */ /* 0x000fea000383ffff */
.L_x_99:
[----:B------:R-:W-:-:S07]  /*9280*/  MOV R0, UR5 ;  /* 0x0000000500007c02 */ /* 0x000fce0008000f00 */
.L_x_186:
[----:B-1----:R1:W3:Y:S02]  /*9290*/  SYNCS.PHASECHK.TRANS64.TRYWAIT P0, [R0+URZ], R2 ;  /* 0x00000002000075a7 */ /* 0x0022e400080011ff */
[----:B---3--:R-:W-:Y:S05]  /*92a0*/  @!P0 NANOSLEEP.SYNCS 0x989680 ;  /* 0x009896800000895d */ /* 0x008fea0003900000 */
[----:B------:R-:W3:Y:S02]  /*92b0*/  @!P0 SYNCS.PHASECHK.TRANS64 P0, [R0+URZ], R2 ;  /* 0x00000002000085a7 */ /* 0x000ee400080010ff */
[----:B---3--:R-:W-:Y:S05]  /*92c0*/  @!P0 BRA `(.L_x_186) ;  /* 0xfffffffc00f08947 */ /* 0x008fea000383ffff */
[----:B------:R-:W-:Y:S05]  /*92d0*/  BRA `(.L_x_187) ;  /* 0xffffffc400c47947 */ /* 0x000fea000383ffff */
.L_x_100:
[----:B------:R-:W-:-:S07]  /*92e0*/  MOV R0, UR5 ;  /* 0x0000000500007c02 */ /* 0x000fce0008000f00 */
.L_x_188:
[----:B-1----:R1:W3:Y:S02]  /*92f0*/  SYNCS.PHASECHK.TRANS64.TRYWAIT P0, [R0+URZ], R2 ;  /* 0x00000002000075a7 */ /* 0x0022e400080011ff */
[----:B---3--:R-:W-:Y:S05]  /*9300*/  @!P0 NANOSLEEP.SYNCS 0x989680 ;  /* 0x009896800000895d */ /* 0x008fea0003900000 */
[----:B------:R-:W3:Y:S02]  /*9310*/  @!P0 SYNCS.PHASECHK.TRANS64 P0, [R0+URZ], R2 ;  /* 0x00000002000085a7 */ /* 0x000ee400080010ff */
[----:B---3--:R-:W-:Y:S05]  /*9320*/  @!P0 BRA `(.L_x_188) ;  /* 0xfffffffc00f08947 */ /* 0x008fea000383ffff */
[----:B------:R-:W-:Y:S05]  /*9330*/  BRA `(.L_x_189) ;  /* 0xffffffc400d07947 */ /* 0x000fea000383ffff */
.L_x_102:
[----:B--2---:R2:W4:Y:S02]  /*9340*/  SYNCS.PHASECHK.TRANS64.TRYWAIT P0, [R0+URZ+0x120], R2 ;  /* 0x00012002000075a7 */ /* 0x00452400080011ff */
[----:B----4-:R-:W-:Y:S05]  /*9350*/  @!P0 NANOSLEEP.SYNCS 0x989680 ;  /* 0x009896800000895d */ /* 0x010fea0003900000 */
[----:B------:R-:W4:Y:S02]  /*9360*/  @!P0 SYNCS.PHASECHK.TRANS64 P0, [R0+URZ+0x120], R2 ;  /* 0x00012002000085a7 */ /* 0x000f2400080010ff */
[----:B----4-:R-:W-:Y:S05]  /*9370*/  @!P0 BRA `(.L_x_102) ;  /* 0xfffffffc00f08947 */ /* 0x010fea000383ffff */
[----:B------:R-:W-:Y:S05]  /*9380*/  BRA `(.L_x_190) ;  /* 0xffffffc800b47947 */ /* 0x000fea000383ffff */
.L_x_112:
[----:B-1----:R1:W3:Y:S02]  /*9390*/  SYNCS.PHASECHK.TRANS64.TRYWAIT P1, [R0+URZ+0xe0], R3 ;  /* 0x0000e003000075a7 */ /* 0x0022e400080211ff */
[----:B---3--:R-:W-:Y:S05]  /*93a0*/  @!P1 NANOSLEEP.SYNCS 0x989680 ;  /* 0x009896800000995d */ /* 0x008fea0003900000 */
[----:B------:R-:W3:Y:S02]  /*93b0*/  @!P1 SYNCS.PHASECHK.TRANS64 P1, [R0+URZ+0xe0], R3 ;  /* 0x0000e003000095a7 */ /* 0x000ee400080210ff */
[----:B---3--:R-:W-:Y:S05]  /*93c0*/  @!P1 BRA `(.L_x_112) ;  /* 0xfffffffc00f09947 */ /* 0x008fea000383ffff */
[----:B------:R-:W-:Y:S05]  /*93d0*/  BRA `(.L_x_111) ;  /* 0xffffffd400e07947 */ /* 0x000fea000383ffff */
.L_x_114:
[----:B-1----:R1:W4:Y:S02]  /*93e0*/  SYNCS.PHASECHK.TRANS64.TRYWAIT P0, [R73+URZ+0x140], R2 ;  /* 0x00014002490075a7 */ /* 0x00232400080011ff */
[----:B----4-:R-:W-:Y:S05]  /*93f0*/  @!P0 NANOSLEEP.SYNCS 0x989680 ;  /* 0x009896800000895d */ /* 0x010fea0003900000 */
[----:B------:R-:W4:Y:S02]  /*9400*/  @!P0 SYNCS.PHASECHK.TRANS64 P0, [R73+URZ+0x140], R2 ;  /* 0x00014002490085a7 */ /* 0x000f2400080010ff */
[----:B----4-:R-:W-:Y:S05]  /*9410*/  @!P0 BRA `(.L_x_114) ;  /* 0xfffffffc00f08947 */ /* 0x010fea000383ffff */
[----:B------:R-:W-:Y:S05]  /*9420*/  BRA `(.L_x_113) ;  /* 0xffffffd800187947 */ /* 0x000fea000383ffff */
.L_x_125:
[----:B--2---:R2:W4:Y:S02]  /*9430*/  SYNCS.PHASECHK.TRANS64.TRYWAIT P0, [R2+URZ+0xe0], R107 ;  /* 0x0000e06b020075a7 */ /* 0x00452400080011ff */
[----:B----4-:R-:W-:Y:S05]  /*9440*/  @!P0 NANOSLEEP.SYNCS 0x989680 ;  /* 0x009896800000895d */ /* 0x010fea0003900000 */
[----:B------:R-:W4:Y:S02]  /*9450*/  @!P0 SYNCS.PHASECHK.TRANS64 P0, [R2+URZ+0xe0], R107 ;  /* 0x0000e06b020085a7 */ /* 0x000f2400080010ff */
[----:B----4-:R-:W-:Y:S05]  /*9460*/  @!P0 BRA `(.L_x_125) ;  /* 0xfffffffc00f08947 */ /* 0x010fea000383ffff */
[----:B------:R-:W-:Y:S05]  /*9470*/  BRA `(.L_x_124) ;  /* 0xffffffe400007947 */ /* 0x000fea000383ffff */
        .weak           $__internal_0_$__cuda_sm10x_tcgen05_guardrail_trap_col_being_dealloced_not_returned_by_alloc
        .type           $__internal_0_$__cuda_sm10x_tcgen05_guardrail_trap_col_being_dealloced_not_returned_by_alloc,@function
        .size           $__internal_0_$__cuda_sm10x_tcgen05_guardrail_trap_col_being_dealloced_not_returned_by_alloc,($__internal_1_$__cuda_sm10x_tcgen05_guardrail_trap_phase_invalid_during_alloc - $__internal_0_$__cuda_sm10x_tcgen05_guardrail_trap_col_being_dealloced_not_returned_by_alloc)
$__internal_0_$__cuda_sm10x_tcgen05_guardrail_trap_col_being_dealloced_not_returned_by_alloc:
[----:B------:R-:W-:Y:S05]  /*9480*/  BPT.TRAP 0x1 ;  /* 0x000000040000795c */ /* 0x000fea0000300000 */
[----:B------:R-:W-:-:S04]  /*9490*/  HFMA2 R3, -RZ, RZ, 0, 0 ;  /* 0x00000000ff037431 */ /* 0x000fc800000001ff */
[----:B------:R-:W-:Y:S05]  /*94a0*/  RET.REL.NODEC R2 `(_ZN7cutlass13device_kernelINS_4gemm6kernel13GemmUniversalIN4cute5tupleIJiiiiEEENS1_10collective13CollectiveMmaINS1_46MainloopSm100TmaUmmaWarpSpecializedBlockScaledILi14ELi2ELi2ENS5_IJNS4_1CILi1EEENSA_ILi8EEESB_EEEEENS5_IJNSA_ILi128EEENSA_ILi64EEESF_EEENS5_IJNS_12float_e2m1_tENS_13float_ue4m3_tEEEENS5_IJNS5_IJlSB_lEEENS4_6LayoutINS5_IJNS5_IJNS5_IJNSA_ILi32EEENSA_ILi4EEEEEEiEEENS5_IJNS5_IJNSA_ILi16EEESO_EEEiEEENS5_IJSB_iEEEEEENS5_IJST_NS5_IJNS5_IJNSA_ILi0EEESB_EEENSA_ILi512EEEEEENS5_IJSW_iEEEEEEEEEEESK_S13_NS4_8TiledMMAINS4_8MMA_AtomIJNS4_17SM100_MMA_MXF4_SSISI_SI_fSJ_Li128ELi64ELi16ELNS4_4UMMA5MajorE0ELS18_0ELNS17_7ScaleInE0ELS19_0EEEEEENSM_INS5_IJSB_SB_SB_EEENS5_IJSW_SW_SW_EEEEENS5_IJNS4_10UnderscoreES1F_S1F_EEEEENS5_IJNS4_23SM90_TMA_LOAD_MULTICASTES1I_EEENS5_IJNS4_14ComposedLayoutINS4_7SwizzleILi2ELi4ELi3EEENS4_18smem_ptr_flag_bitsILi4EEENSM_INS5_IJSC_SF_EEENS5_IJSF_SB_EEEEEEENSM_INS5_IJNS5_IJNS5_IJSP_SB_EEESS_EEESB_NS5_IJSB_NSA_ILi2EEEEEEEEENS5_IJNS5_IJNS5_IJSS_SY_EEESX_EEESW_NS5_IJSO_SY_EEEEEEEEEEEvNS4_8identityENS5_IJNS4_13SM90_TMA_LOADES25_EEES23_vS24_EENS_8epilogue10collective18CollectiveEpilogueINS28_23Sm100TmaWarpSpecializedILi3ELi2ELi32ELb1ELb0EEEJSH_NS5_IJNSM_ISF_SB_EENSM_ISN_SB_EEEEENS_10bfloat16_tESL_S2G_SL_NS28_6fusion15FusionCallbacksIS2C_NS2H_17LinearCombinationIS2G_fS2G_fLNS_15FloatRoundStyleE2EEESH_S2F_JEEENS4_5SM1004TMEM4LOAD26SM100_TMEM_LOAD_32dp32b32xES25_NS1K_IS1M_NS1N_ILi16EEENSM_INS5_IJSC_SN_EEENS5_IJSN_SB_EEEEEEENS4_39AutoVectorizingCopyWithAssumedAlignmentILi128EEENS4_14SM90_TMA_STOREES2V_S2X_S2X_EEEvvEEEEvNT_6ParamsE) ;  /* 0xffffff6802d47950 */ /* 0x000fea0003c3ffff */
        .weak           $__internal_1_$__cuda_sm10x_tcgen05_guardrail_trap_phase_invalid_during_alloc
        .type           $__internal_1_$__cuda_sm10x_tcgen05_guardrail_trap_phase_invalid_during_alloc,@function
        .size           $__internal_1_$__cuda_sm10x_tcgen05_guardrail_trap_phase_invalid_during_alloc,($__internal_2_$__cuda_sm10x_tcgen05_guardrail_trap_unallocated_columns_being_dealloced - $__internal_1_$__cuda_sm10x_tcgen05_guardrail_trap_phase_invalid_during_alloc)
$__internal_1_$__cuda_sm10x_tcgen05_guardrail_trap_phase_invalid_during_alloc:
[----:B------:R-:W-:Y:S05]  /*94b0*/  BPT.TRAP 0x1 ;  /* 0x000000040000795c */ /* 0x000fea0000300000 */
[----:B------:R-:W-:-:S04]  /*94c0*/  MOV R3, 0x0 ;  /* 0x0000000000037802 */ /* 0x000fc80000000f00 */
[----:B------:R-:W-:Y:S05]  /*94d0*/  RET.REL.NODEC R2 `(_ZN7cutlass13device_kernelINS_4gemm6kernel13GemmUniversalIN4cute5tupleIJiiiiEEENS1_10collective13CollectiveMmaINS1_46MainloopSm100TmaUmmaWarpSpecializedBlockScaledILi14ELi2ELi2ENS5_IJNS4_1CILi1EEENSA_ILi8EEESB_EEEEENS5_IJNSA_ILi128EEENSA_ILi64EEESF_EEENS5_IJNS_12float_e2m1_tENS_13float_ue4m3_tEEEENS5_IJNS5_IJlSB_lEEENS4_6LayoutINS5_IJNS5_IJNS5_IJNSA_ILi32EEENSA_ILi4EEEEEEiEEENS5_IJNS5_IJNSA_ILi16EEESO_EEEiEEENS5_IJSB_iEEEEEENS5_IJST_NS5_IJNS5_IJNSA_ILi0EEESB_EEENSA_ILi512EEEEEENS5_IJSW_iEEEEEEEEEEESK_S13_NS4_8TiledMMAINS4_8MMA_AtomIJNS4_17SM100_MMA_MXF4_SSISI_SI_fSJ_Li128ELi64ELi16ELNS4_4UMMA5MajorE0ELS18_0ELNS17_7ScaleInE0ELS19_0EEEEEENSM_INS5_IJSB_SB_SB_EEENS5_IJSW_SW_SW_EEEEENS5_IJNS4_10UnderscoreES1F_S1F_EEEEENS5_IJNS4_23SM90_TMA_LOAD_MULTICASTES1I_EEENS5_IJNS4_14ComposedLayoutINS4_7SwizzleILi2ELi4ELi3EEENS4_18smem_ptr_flag_bitsILi4EEENSM_INS5_IJSC_SF_EEENS5_IJSF_SB_EEEEEEENSM_INS5_IJNS5_IJNS5_IJSP_SB_EEESS_EEESB_NS5_IJSB_NSA_ILi2EEEEEEEEENS5_IJNS5_IJNS5_IJSS_SY_EEESX_EEESW_NS5_IJSO_SY_EEEEEEEEEEEvNS4_8identityENS5_IJNS4_13SM90_TMA_LOADES25_EEES23_vS24_EENS_8epilogue10collective18CollectiveEpilogueINS28_23Sm100TmaWarpSpecializedILi3ELi2ELi32ELb1ELb0EEEJSH_NS5_IJNSM_ISF_SB_EENSM_ISN_SB_EEEEENS_10bfloat16_tESL_S2G_SL_NS28_6fusion15FusionCallbacksIS2C_NS2H_17LinearCombinationIS2G_fS2G_fLNS_15FloatRoundStyleE2EEESH_S2F_JEEENS4_5SM1004TMEM4LOAD26SM100_TMEM_LOAD_32dp32b32xES25_NS1K_IS1M_NS1N_ILi16EEENSM_INS5_IJSC_SN_EEENS5_IJSN_SB_EEEEEEENS4_39AutoVectorizingCopyWithAssumedAlignmentILi128EEENS4_14SM90_TMA_STOREES2V_S2X_S2X_EEEvvEEEEvNT_6ParamsE) ;  /* 0xffffff6802c87950 */ /* 0x000fea0003c3ffff */
        .weak           $__internal_2_$__cuda_sm10x_tcgen05_guardrail_trap_unallocated_columns_being_dealloced
        .type           $__internal_2_$__cuda_sm10x_tcgen05_guardrail_trap_unallocated_columns_being_dealloced,@function
        .size           $__internal_2_$__cuda_sm10x_tcgen05_guardrail_trap_unallocated_columns_being_dealloced,(.L_x_192 - $__internal_2_$__cuda_sm10x_tcgen05_guardrail_trap_unallocated_columns_being_dealloced)
$__internal_2_$__cuda_sm10x_tcgen05_guardrail_trap_unallocated_columns_being_dealloced:
[----:B------:R-:W-:Y:S05]  /*94e0*/  BPT.TRAP 0x1 ;  /* 0x000000040000795c */ /* 0x000fea0000300000 */
[----:B------:R-:W-:-:S04]  /*94f0*/  HFMA2 R3, -RZ, RZ, 0, 0 ;  /* 0x00000000ff037431 */ /* 0x000fc800000001ff */
[----:B------:R-:W-:Y:S05]  /*9500*/  RET.REL.NODEC R2 `(_ZN7cutlass13device_kernelINS_4gemm6kernel13GemmUniversalIN4cute5tupleIJiiiiEEENS1_10collective13CollectiveMmaINS1_46MainloopSm100TmaUmmaWarpSpecializedBlockScaledILi14ELi2ELi2ENS5_IJNS4_1CILi1EEENSA_ILi8EEESB_EEEEENS5_IJNSA_ILi128EEENSA_ILi64EEESF_EEENS5_IJNS_12float_e2m1_tENS_13float_ue4m3_tEEEENS5_IJNS5_IJlSB_lEEENS4_6LayoutINS5_IJNS5_IJNS5_IJNSA_ILi32EEENSA_ILi4EEEEEEiEEENS5_IJNS5_IJNSA_ILi16EEESO_EEEiEEENS5_IJSB_iEEEEEENS5_IJST_NS5_IJNS5_IJNSA_ILi0EEESB_EEENSA_ILi512EEEEEENS5_IJSW_iEEEEEEEEEEESK_S13_NS4_8TiledMMAINS4_8MMA_AtomIJNS4_17SM100_MMA_MXF4_SSISI_SI_fSJ_Li128ELi64ELi16ELNS4_4UMMA5MajorE0ELS18_0ELNS17_7ScaleInE0ELS19_0EEEEEENSM_INS5_IJSB_SB_SB_EEENS5_IJSW_SW_SW_EEEEENS5_IJNS4_10UnderscoreES1F_S1F_EEEEENS5_IJNS4_23SM90_TMA_LOAD_MULTICASTES1I_EEENS5_IJNS4_14ComposedLayoutINS4_7SwizzleILi2ELi4ELi3EEENS4_18smem_ptr_flag_bitsILi4EEENSM_INS5_IJSC_SF_EEENS5_IJSF_SB_EEEEEEENSM_INS5_IJNS5_IJNS5_IJSP_SB_EEESS_EEESB_NS5_IJSB_NSA_ILi2EEEEEEEEENS5_IJNS5_IJNS5_IJSS_SY_EEESX_EEESW_NS5_IJSO_SY_EEEEEEEEEEEvNS4_8identityENS5_IJNS4_13SM90_TMA_LOADES25_EEES23_vS24_EENS_8epilogue10collective18CollectiveEpilogueINS28_23Sm100TmaWarpSpecializedILi3ELi2ELi32ELb1ELb0EEEJSH_NS5_IJNSM_ISF_SB_EENSM_ISN_SB_EEEEENS_10bfloat16_tESL_S2G_SL_NS28_6fusion15FusionCallbacksIS2C_NS2H_17LinearCombinationIS2G_fS2G_fLNS_15FloatRoundStyleE2EEESH_S2F_JEEENS4_5SM1004TMEM4LOAD26SM100_TMEM_LOAD_32dp32b32xES25_NS1K_IS1M_NS1N_ILi16EEENSM_INS5_IJSC_SN_EEENS5_IJSN_SB_EEEEEEENS4_39AutoVectorizingCopyWithAssumedAlignmentILi128EEENS4_14SM90_TMA_STOREES2V_S2X_S2X_EEEvvEEEEvNT_6ParamsE) ;  /* 0xffffff6802bc7950 */ /* 0x000fea0003c3ffff */
.L_x_191:
[----:B------:R-:W-:-:S00]  /*9510*/  BRA `(.L_x_191) ;  /* 0xfffffffc00fc7947 */ /* 0x000fc0000383ffff */
[----:B------:R-:W-:-:S00]  /*9520*/  NOP ;  /* 0x0000000000007918 */ /* 0x000fc00000000000 */
        /* <DEDUP_REMOVED lines=13> */
.L_x_192:


//--------------------- .nv.global.init           --------------------------
	.section	.nv.global.init,"aw",@progbits
.nv.global.init:
	.type		$str$29,@object
	.size		$str$29,($str$30 - $str$29)
$str$29:
        /*0000*/ 	.byte	0x28, 0x61, 0x64, 0x64, 0x72, 0x65, 0x73, 0x73, 0x20, 0x26, 0x20, 0x6d, 0x61, 0x73, 0x6b, 0x29
        /*0010*/ 	.byte	0x20, 0x3d, 0x3d, 0x20, 0x30, 0x00
	.type		$str$30,@object
	.size		$str$30,($str$26 - $str$30)
$str$30:
        /*0016*/ 	.byte	0x2f, 0x74, 0x6d, 0x70, 0x2f, 0x63, 0x75, 0x74, 0x6c, 0x61, 0x73, 0x73, 0x5f, 0x73, 0x77, 0x65
        /*0026*/ 	.byte	0x65, 0x70, 0x5f, 0x73, 0x72, 0x63, 0x2f, 0x69, 0x6e, 0x63, 0x6c, 0x75, 0x64, 0x65, 0x2f, 0x63
        /*0036*/ 	.byte	0x75, 0x74, 0x65, 0x2f, 0x70, 0x6f, 0x69, 0x6e, 0x74, 0x65, 0x72, 0x5f, 0x66, 0x6c, 0x61, 0x67
        /*0046*/ 	.byte	0x67, 0x65, 0x64, 0x2e, 0x68, 0x70, 0x70, 0x00
	.type		$str$26,@object
	.size		$str$26,($str$25 - $str$26)
$str$26:
        /*004e*/ 	.byte	0x2f, 0x74, 0x6d, 0x70, 0x2f, 0x63, 0x75, 0x74, 0x6c, 0x61, 0x73, 0x73, 0x5f, 0x73, 0x77, 0x65
        /*005e*/ 	.byte	0x65, 0x70, 0x5f, 0x73, 0x72, 0x63, 0x2f, 0x69, 0x6e, 0x63, 0x6c, 0x75, 0x64, 0x65, 0x2f, 0x63
        /*006e*/ 	.byte	0x75, 0x74, 0x65, 0x2f, 0x61, 0x74, 0x6f, 0x6d, 0x2f, 0x63, 0x6f, 0x70, 0x79, 0x5f, 0x74, 0x72
        /*007e*/ 	.byte	0x61, 0x69, 0x74, 0x73, 0x5f, 0x73, 0x6d, 0x31, 0x30, 0x30, 0x2e, 0x68, 0x70, 0x70, 0x00
	.type		$str$25,@object
	.size		$str$25,(__unnamed_1 - $str$25)
$str$25:
        /*008d*/ 	.byte	0x28, 0x28, 0x75, 0x69, 0x6e, 0x74, 0x33, 0x32, 0x5f, 0x74, 0x28, 0x74, 0x68, 0x72, 0x65, 0x61
        /*009d*/ 	.byte	0x64, 0x49, 0x64, 0x78, 0x2e, 0x78, 0x29, 0x20, 0x2f, 0x20, 0x33, 0x32, 0x29, 0x20, 0x25, 0x20
        /*00ad*/ 	.byte	0x34, 0x29, 0x20, 0x3d, 0x3d, 0x20, 0x28, 0x28, 0x28, 0x74, 0x6d, 0x65, 0x6d, 0x5f, 0x61, 0x64
        /*00bd*/ 	.byte	0x64, 0x72, 0x20, 0x3e, 0x3e, 0x20, 0x31, 0x36, 0x29, 0x20, 0x2f, 0x20, 0x33, 0x32, 0x29, 0x20
        /*00cd*/ 	.byte	0x25, 0x20, 0x34, 0x29, 0x00
	.type		__unnamed_1,@object
	.size		__unnamed_1,(__unnamed_2 - __unnamed_1)
__unnamed_1:
        /*00d2*/ 	.byte	0x61, 0x75, 0x74, 0x6f, 0x20, 0x63, 0x75, 0x74, 0x65, 0x3a, 0x3a, 0x61, 0x73, 0x5f, 0x70, 0x6f
        /* <DEDUP_REMOVED lines=24> */
        /*0262*/ 	.byte	0x34, 0x30, 0x39, 0x36, 0x3e, 0x3e, 0x3e, 0x3e, 0x5d, 0x00
	.type		__unnamed_2,@object
	.size		__unnamed_2,(.L_2 - __unnamed_2)
__unnamed_2:
        /* <DEDUP_REMOVED lines=42> */
        /*050c*/ 	.byte	0x3e, 0x3e, 0x5d, 0x00
.L_2:


//--------------------- .nv.shared._ZN7cutlass13device_kernelINS_4gemm6kernel13GemmUniversalIN4cute5tupleIJiiiiEEENS1_10collective13CollectiveMmaINS1_46MainloopSm100TmaUmmaWarpSpecializedBlockScaledILi14ELi2ELi2ENS5_IJNS4_1CILi1EEENSA_ILi8EEESB_EEEEENS5_IJNSA_ILi128EEENSA_ILi64EEESF_EEENS5_IJNS_12float_e2m1_tENS_13float_ue4m3_tEEEENS5_IJNS5_IJlSB_lEEENS4_6LayoutINS5_IJNS5_IJNS5_IJNSA_ILi32EEENSA_ILi4EEEEEEiEEENS5_IJNS5_IJNSA_ILi16EEESO_EEEiEEENS5_IJSB_iEEEEEENS5_IJST_NS5_IJNS5_IJNSA_ILi0EEESB_EEENSA_ILi512EEEEEENS5_IJSW_iEEEEEEEEEEESK_S13_NS4_8TiledMMAINS4_8MMA_AtomIJNS4_17SM100_MMA_MXF4_SSISI_SI_fSJ_Li128ELi64ELi16ELNS4_4UMMA5MajorE0ELS18_0ELNS17_7ScaleInE0ELS19_0EEEEEENSM_INS5_IJSB_SB_SB_EEENS5_IJSW_SW_SW_EEEEENS5_IJNS4_10UnderscoreES1F_S1F_EEEEENS5_IJNS4_23SM90_TMA_LOAD_MULTICASTES1I_EEENS5_IJNS4_14ComposedLayoutINS4_7SwizzleILi2ELi4ELi3EEENS4_18smem_ptr_flag_bitsILi4EEENSM_INS5_IJSC_SF_EEENS5_IJSF_SB_EEEEEEENSM_INS5_IJNS5_IJNS5_IJSP_SB_EEESS_EEESB_NS5_IJSB_NSA_ILi2EEEEEEEEENS5_IJNS5_IJNS5_IJSS_SY_EEESX_EEESW_NS5_IJSO_SY_EEEEEEEEEEEvNS4_8identityENS5_IJNS4_13SM90_TMA_LOADES25_EEES23_vS24_EENS_8epilogue10collective18CollectiveEpilogueINS28_23Sm100TmaWarpSpecializedILi3ELi2ELi32ELb1ELb0EEEJSH_NS5_IJNSM_ISF_SB_EENSM_ISN_SB_EEEEENS_10bfloat16_tESL_S2G_SL_NS28_6fusion15FusionCallbacksIS2C_NS2H_17LinearCombinationIS2G_fS2G_fLNS_15FloatRoundStyleE2EEESH_S2F_JEEENS4_5SM1004TMEM4LOAD26SM100_TMEM_LOAD_32dp32b32xES25_NS1K_IS1M_NS1N_ILi16EEENSM_INS5_IJSC_SN_EEENS5_IJSN_SB_EEEEEEENS4_39AutoVectorizingCopyWithAssumedAlignmentILi128EEENS4_14SM90_TMA_STOREES2V_S2X_S2X_EEEvvEEEEvNT_6ParamsE --------------------------
	.section	.nv.shared._ZN7cutlass13device_kernelINS_4gemm6kernel13GemmUniversalIN4cute5tupleIJiiiiEEENS1_10collective13CollectiveMmaINS1_46MainloopSm100TmaUmmaWarpSpecializedBlockScaledILi14ELi2ELi2ENS5_IJNS4_1CILi1EEENSA_ILi8EEESB_EEEEENS5_IJNSA_ILi128EEENSA_ILi64EEESF_EEENS5_IJNS_12float_e2m1_tENS_13float_ue4m3_tEEEENS5_IJNS5_IJlSB_lEEENS4_6LayoutINS5_IJNS5_IJNS5_IJNSA_ILi32EEENSA_ILi4EEEEEEiEEENS5_IJNS5_IJNSA_ILi16EEESO_EEEiEEENS5_IJSB_iEEEEEENS5_IJST_NS5_IJNS5_IJNSA_ILi0EEESB_EEENSA_ILi512EEEEEENS5_IJSW_iEEEEEEEEEEESK_S13_NS4_8TiledMMAINS4_8MMA_AtomIJNS4_17SM100_MMA_MXF4_SSISI_SI_fSJ_Li128ELi64ELi16ELNS4_4UMMA5MajorE0ELS18_0ELNS17_7ScaleInE0ELS19_0EEEEEENSM_INS5_IJSB_SB_SB_EEENS5_IJSW_SW_SW_EEEEENS5_IJNS4_10UnderscoreES1F_S1F_EEEEENS5_IJNS4_23SM90_TMA_LOAD_MULTICASTES1I_EEENS5_IJNS4_14ComposedLayoutINS4_7SwizzleILi2ELi4ELi3EEENS4_18smem_ptr_flag_bitsILi4EEENSM_INS5_IJSC_SF_EEENS5_IJSF_SB_EEEEEEENSM_INS5_IJNS5_IJNS5_IJSP_SB_EEESS_EEESB_NS5_IJSB_NSA_ILi2EEEEEEEEENS5_IJNS5_IJNS5_IJSS_SY_EEESX_EEESW_NS5_IJSO_SY_EEEEEEEEEEEvNS4_8identityENS5_IJNS4_13SM90_TMA_LOADES25_EEES23_vS24_EENS_8epilogue10collective18CollectiveEpilogueINS28_23Sm100TmaWarpSpecializedILi3ELi2ELi32ELb1ELb0EEEJSH_NS5_IJNSM_ISF_SB_EENSM_ISN_SB_EEEEENS_10bfloat16_tESL_S2G_SL_NS28_6fusion15FusionCallbacksIS2C_NS2H_17LinearCombinationIS2G_fS2G_fLNS_15FloatRoundStyleE2EEESH_S2F_JEEENS4_5SM1004TMEM4LOAD26SM100_TMEM_LOAD_32dp32b32xES25_NS1K_IS1M_NS1N_ILi16EEENSM_INS5_IJSC_SN_EEENS5_IJSN_SB_EEEEEEENS4_39AutoVectorizingCopyWithAssumedAlignmentILi128EEENS4_14SM90_TMA_STOREES2V_S2X_S2X_EEEvvEEEEvNT_6ParamsE,"aw",@nobits
	.sectionflags	@""
	.align	16
	.zero		1024


//--------------------- .nv.shared.reserved.0     --------------------------
	.section	.nv.shared.reserved.0,"aw",@nobits
	.weak		__nv_reservedSMEM_offset_0_alias
	.size		__nv_reservedSMEM_offset_0_alias, 0, 64
	.other		__nv_reservedSMEM_offset_0_alias,@"STO_CUDA_RESERVED_SHARED STV_DEFAULT"
__nv_reservedSMEM_offset_0_alias:
	.zero		0
.nv.shared.reserved.0:
	.zero		64
	.weak		__nv_reservedSMEM_tcgen05_partition
	.type		__nv_reservedSMEM_tcgen05_partition,@object
	.size		__nv_reservedSMEM_tcgen05_partition,(.L_0 - __nv_reservedSMEM_tcgen05_partition)
__nv_reservedSMEM_tcgen05_partition:
	.zero		32
.L_0:


//--------------------- .nv.global                --------------------------
	.section	.nv.global,"aw",@nobits
.nv.global:
	.type		_ZN40_INTERNAL_bf41942a_4_k_cu_fe2f905c_377964cute1_E,@object
	.size		_ZN40_INTERNAL_bf41942a_4_k_cu_fe2f905c_377964cute1_E,(_ZN40_INTERNAL_bf41942a_4_k_cu_fe2f905c_377964cuda3std3__45__cpo6cbeginE - _ZN40_INTERNAL_bf41942a_4_k_cu_fe2f905c_377964cute1_E)
_ZN40_INTERNAL_bf41942a_4_k_cu_fe2f905c_377964cute1_E:
	.zero		1
	.type		_ZN40_INTERNAL_bf41942a_4_k_cu_fe2f905c_377964cuda3std3__45__cpo6cbeginE,@object
	.size		_ZN40_INTERNAL_bf41942a_4_k_cu_fe2f905c_377964cuda3std3__45__cpo6cbeginE,(_ZN40_INTERNAL_bf41942a_4_k_cu_fe2f905c_377964cuda3std3__48in_placeE - _ZN40_INTERNAL_bf41942a_4_k_cu_fe2f905c_377964cuda3std3__45__cpo6cbeginE)
_ZN40_INTERNAL_bf41942a_4_k_cu_fe2f905c_377964cuda3std3__45__cpo6cbeginE:
	.zero		1
	.type		_ZN40_INTERNAL_bf41942a_4_k_cu_fe2f905c_377964cuda3std3__48in_placeE,@object
	.size		_ZN40_INTERNAL_bf41942a_4_k_cu_fe2f905c_377964cuda3std3__48in_placeE,(_ZN40_INTERNAL_bf41942a_4_k_cu_fe2f905c_377964cuda3std6ranges3__45__cpo9iter_moveE - _ZN40_INTERNAL_bf41942a_4_k_cu_fe2f905c_377964cuda3std3__48in_placeE)
_ZN40_INTERNAL_bf41942a_4_k_cu_fe2f905c_377964cuda3std3__48in_placeE:
	.zero		1
	.type		_ZN40_INTERNAL_bf41942a_4_k_cu_fe2f905c_377964cuda3std6ranges3__45__cpo9iter_moveE,@object
	.size		_ZN40_INTERNAL_bf41942a_4_k_cu_fe2f905c_377964cuda3std6ranges3__45__cpo9iter_moveE,(_ZN40_INTERNAL_bf41942a_4_k_cu_fe2f905c_377964cuda3std3__45__cpo5beginE - _ZN40_INTERNAL_bf41942a_4_k_cu_fe2f905c_377964cuda3std6ranges3__45__cpo9iter_moveE)
_ZN40_INTERNAL_bf41942a_4_k_cu_fe2f905c_377964cuda3std6ranges3__45__cpo9iter_moveE:
	.zero		1
	.type		_ZN40_INTERNAL_bf41942a_4_k_cu_fe2f905c_377964cuda3std3__45__cpo5beginE,@object
	.size		_ZN40_INTERNAL_bf41942a_4_k_cu_fe2f905c_377964cuda3std3__45__cpo5beginE,(_ZN40_INTERNAL_bf41942a_4_k_cu_fe2f905c_377964cuda3std3__442_GLOBAL__N__bf41942a_4_k_cu_fe2f905c_377966ignoreE - _ZN40_INTERNAL_bf41942a_4_k_cu_fe2f905c_377964cuda3std3__45__cpo5beginE)
_ZN40_INTERNAL_bf41942a_4_k_cu_fe2f905c_377964cuda3std3__45__cpo5beginE:
	.zero		1
	.type		_ZN40_INTERNAL_bf41942a_4_k_cu_fe2f905c_377964cuda3std3__442_GLOBAL__N__bf41942a_4_k_cu_fe2f905c_377966ignoreE,@object
	.size		_ZN40_INTERNAL_bf41942a_4_k_cu_fe2f905c_377964cuda3std3__442_GLOBAL__N__bf41942a_4_k_cu_fe2f905c_377966ignoreE,(_ZN40_INTERNAL_bf41942a_4_k_cu_fe2f905c_377964cute7productE - _ZN40_INTERNAL_bf41942a_4_k_cu_fe2f905c_377964cuda3std3__442_GLOBAL__N__bf41942a_4_k_cu_fe2f905c_377966ignoreE)
_ZN40_INTERNAL_bf41942a_4_k_cu_fe2f905c_377964cuda3std3__442_GLOBAL__N__bf41942a_4_k_cu_fe2f905c_377966ignoreE:
	.zero		1
	.type		_ZN40_INTERNAL_bf41942a_4_k_cu_fe2f905c_377964cute7productE,@object
	.size		_ZN40_INTERNAL_bf41942a_4_k_cu_fe2f905c_377964cute7productE,(_ZN40_INTERNAL_bf41942a_4_k_cu_fe2f905c_377964cuda3std3__45__cpo3endE - _ZN40_INTERNAL_bf41942a_4_k_cu_fe2f905c_377964cute7productE)
_ZN40_INTERNAL_bf41942a_4_k_cu_fe2f905c_377964cute7productE:
	.zero		1
	.type		_ZN40_INTERNAL_bf41942a_4_k_cu_fe2f905c_377964cuda3std3__45__cpo3endE,@object
	.size		_ZN40_INTERNAL_bf41942a_4_k_cu_fe2f905c_377964cuda3std3__45__cpo3endE,(_ZN40_INTERNAL_bf41942a_4_k_cu_fe2f905c_377964cuda3std3__419piecewise_constructE - _ZN40_INTERNAL_bf41942a_4_k_cu_fe2f905c_377964cuda3std3__45__cpo3endE)
_ZN40_INTERNAL_bf41942a_4_k_cu_fe2f905c_377964cuda3std3__45__cpo3endE:
	.zero		1
	.type		_ZN40_INTERNAL_bf41942a_4_k_cu_fe2f905c_377964cuda3std3__419piecewise_constructE,@object
	.size		_ZN40_INTERNAL_bf41942a_4_k_cu_fe2f905c_377964cuda3std3__419piecewise_constructE,(_ZN40_INTERNAL_bf41942a_4_k_cu_fe2f905c_377964cuda3std3__45__cpo4cendE - _ZN40_INTERNAL_bf41942a_4_k_cu_fe2f905c_377964cuda3std3__419piecewise_constructE)
_ZN40_INTERNAL_bf41942a_4_k_cu_fe2f905c_377964cuda3std3__419piecewise_constructE:
	.zero		1
	.type		_ZN40_INTERNAL_bf41942a_4_k_cu_fe2f905c_377964cuda3std3__45__cpo4cendE,@object
	.size		_ZN40_INTERNAL_bf41942a_4_k_cu_fe2f905c_377964cuda3std3__45__cpo4cendE,(_ZN40_INTERNAL_bf41942a_4_k_cu_fe2f905c_377964cuda3std6ranges3__45__cpo4swapE - _ZN40_INTERNAL_bf41942a_4_k_cu_fe2f905c_377964cuda3std3__45__cpo4cendE)
_ZN40_INTERNAL_bf41942a_4_k_cu_fe2f905c_377964cuda3std3__45__cpo4cendE:
	.zero		1
	.type		_ZN40_INTERNAL_bf41942a_4_k_cu_fe2f905c_377964cuda3std6ranges3__45__cpo4swapE,@object
	.size		_ZN40_INTERNAL_bf41942a_4_k_cu_fe2f905c_377964cuda3std6ranges3__45__cpo4swapE,(.L_10 - _ZN40_INTERNAL_bf41942a_4_k_cu_fe2f905c_377964cuda3std6ranges3__45__cpo4swapE)
_ZN40_INTERNAL_bf41942a_4_k_cu_fe2f905c_377964cuda3std6ranges3__45__cpo4swapE:
	.zero		1
.L_10:


//--------------------- .nv.constant0._ZN7cutlass13device_kernelINS_4gemm6kernel13GemmUniversalIN4cute5tupleIJiiiiEEENS1_10collective13CollectiveMmaINS1_46MainloopSm100TmaUmmaWarpSpecializedBlockScaledILi14ELi2ELi2ENS5_IJNS4_1CILi1EEENSA_ILi8EEESB_EEEEENS5_IJNSA_ILi128EEENSA_ILi64EEESF_EEENS5_IJNS_12float_e2m1_tENS_13float_ue4m3_tEEEENS5_IJNS5_IJlSB_lEEENS4_6LayoutINS5_IJNS5_IJNS5_IJNSA_ILi32EEENSA_ILi4EEEEEEiEEENS5_IJNS5_IJNSA_ILi16EEESO_EEEiEEENS5_IJSB_iEEEEEENS5_IJST_NS5_IJNS5_IJNSA_ILi0EEESB_EEENSA_ILi512EEEEEENS5_IJSW_iEEEEEEEEEEESK_S13_NS4_8TiledMMAINS4_8MMA_AtomIJNS4_17SM100_MMA_MXF4_SSISI_SI_fSJ_Li128ELi64ELi16ELNS4_4UMMA5MajorE0ELS18_0ELNS17_7ScaleInE0ELS19_0EEEEEENSM_INS5_IJSB_SB_SB_EEENS5_IJSW_SW_SW_EEEEENS5_IJNS4_10UnderscoreES1F_S1F_EEEEENS5_IJNS4_23SM90_TMA_LOAD_MULTICASTES1I_EEENS5_IJNS4_14ComposedLayoutINS4_7SwizzleILi2ELi4ELi3EEENS4_18smem_ptr_flag_bitsILi4EEENSM_INS5_IJSC_SF_EEENS5_IJSF_SB_EEEEEEENSM_INS5_IJNS5_IJNS5_IJSP_SB_EEESS_EEESB_NS5_IJSB_NSA_ILi2EEEEEEEEENS5_IJNS5_IJNS5_IJSS_SY_EEESX_EEESW_NS5_IJSO_SY_EEEEEEEEEEEvNS4_8identityENS5_IJNS4_13SM90_TMA_LOADES25_EEES23_vS24_EENS_8epilogue10collective18CollectiveEpilogueINS28_23Sm100TmaWarpSpecializedILi3ELi2ELi32ELb1ELb0EEEJSH_NS5_IJNSM_ISF_SB_EENSM_ISN_SB_EEEEENS_10bfloat16_tESL_S2G_SL_NS28_6fusion15FusionCallbacksIS2C_NS2H_17LinearCombinationIS2G_fS2G_fLNS_15FloatRoundStyleE2EEESH_S2F_JEEENS4_5SM1004TMEM4LOAD26SM100_TMEM_LOAD_32dp32b32xES25_NS1K_IS1M_NS1N_ILi16EEENSM_INS5_IJSC_SN_EEENS5_IJSN_SB_EEEEEEENS4_39AutoVectorizingCopyWithAssumedAlignmentILi128EEENS4_14SM90_TMA_STOREES2V_S2X_S2X_EEEvvEEEEvNT_6ParamsE --------------------------
	.section	.nv.constant0._ZN7cutlass13device_kernelINS_4gemm6kernel13GemmUniversalIN4cute5tupleIJiiiiEEENS1_10collective13CollectiveMmaINS1_46MainloopSm100TmaUmmaWarpSpecializedBlockScaledILi14ELi2ELi2ENS5_IJNS4_1CILi1EEENSA_ILi8EEESB_EEEEENS5_IJNSA_ILi128EEENSA_ILi64EEESF_EEENS5_IJNS_12float_e2m1_tENS_13float_ue4m3_tEEEENS5_IJNS5_IJlSB_lEEENS4_6LayoutINS5_IJNS5_IJNS5_IJNSA_ILi32EEENSA_ILi4EEEEEEiEEENS5_IJNS5_IJNSA_ILi16EEESO_EEEiEEENS5_IJSB_iEEEEEENS5_IJST_NS5_IJNS5_IJNSA_ILi0EEESB_EEENSA_ILi512EEEEEENS5_IJSW_iEEEEEEEEEEESK_S13_NS4_8TiledMMAINS4_8MMA_AtomIJNS4_17SM100_MMA_MXF4_SSISI_SI_fSJ_Li128ELi64ELi16ELNS4_4UMMA5MajorE0ELS18_0ELNS17_7ScaleInE0ELS19_0EEEEEENSM_INS5_IJSB_SB_SB_EEENS5_IJSW_SW_SW_EEEEENS5_IJNS4_10UnderscoreES1F_S1F_EEEEENS5_IJNS4_23SM90_TMA_LOAD_MULTICASTES1I_EEENS5_IJNS4_14ComposedLayoutINS4_7SwizzleILi2ELi4ELi3EEENS4_18smem_ptr_flag_bitsILi4EEENSM_INS5_IJSC_SF_EEENS5_IJSF_SB_EEEEEEENSM_INS5_IJNS5_IJNS5_IJSP_SB_EEESS_EEESB_NS5_IJSB_NSA_ILi2EEEEEEEEENS5_IJNS5_IJNS5_IJSS_SY_EEESX_EEESW_NS5_IJSO_SY_EEEEEEEEEEEvNS4_8identityENS5_IJNS4_13SM90_TMA_LOADES25_EEES23_vS24_EENS_8epilogue10collective18CollectiveEpilogueINS28_23Sm100TmaWarpSpecializedILi3ELi2ELi32ELb1ELb0EEEJSH_NS5_IJNSM_ISF_SB_EENSM_ISN_SB_EEEEENS_10bfloat16_tESL_S2G_SL_NS28_6fusion15FusionCallbacksIS2C_NS2H_17LinearCombinationIS2G_fS2G_fLNS_15FloatRoundStyleE2EEESH_S2F_JEEENS4_5SM1004TMEM4LOAD26SM100_TMEM_LOAD_32dp32b32xES25_NS1K_IS1M_NS1N_ILi16EEENSM_INS5_IJSC_SN_EEENS5_IJSN_SB_EEEEEEENS4_39AutoVectorizingCopyWithAssumedAlignmentILi128EEENS4_14SM90_TMA_STOREES2V_S2X_S2X_EEEvvEEEEvNT_6ParamsE,"a",@progbits
	.sectionflags	@""
	.align	4
.nv.constant0._ZN7cutlass13device_kernelINS_4gemm6kernel13GemmUniversalIN4cute5tupleIJiiiiEEENS1_10collective13CollectiveMmaINS1_46MainloopSm100TmaUmmaWarpSpecializedBlockScaledILi14ELi2ELi2ENS5_IJNS4_1CILi1EEENSA_ILi8EEESB_EEEEENS5_IJNSA_ILi128EEENSA_ILi64EEESF_EEENS5_IJNS_12float_e2m1_tENS_13float_ue4m3_tEEEENS5_IJNS5_IJlSB_lEEENS4_6LayoutINS5_IJNS5_IJNS5_IJNSA_ILi32EEENSA_ILi4EEEEEEiEEENS5_IJNS5_IJNSA_ILi16EEESO_EEEiEEENS5_IJSB_iEEEEEENS5_IJST_NS5_IJNS5_IJNSA_ILi0EEESB_EEENSA_ILi512EEEEEENS5_IJSW_iEEEEEEEEEEESK_S13_NS4_8TiledMMAINS4_8MMA_AtomIJNS4_17SM100_MMA_MXF4_SSISI_SI_fSJ_Li128ELi64ELi16ELNS4_4UMMA5MajorE0ELS18_0ELNS17_7ScaleInE0ELS19_0EEEEEENSM_INS5_IJSB_SB_SB_EEENS5_IJSW_SW_SW_EEEEENS5_IJNS4_10UnderscoreES1F_S1F_EEEEENS5_IJNS4_23SM90_TMA_LOAD_MULTICASTES1I_EEENS5_IJNS4_14ComposedLayoutINS4_7SwizzleILi2ELi4ELi3EEENS4_18smem_ptr_flag_bitsILi4EEENSM_INS5_IJSC_SF_EEENS5_IJSF_SB_EEEEEEENSM_INS5_IJNS5_IJNS5_IJSP_SB_EEESS_EEESB_NS5_IJSB_NSA_ILi2EEEEEEEEENS5_IJNS5_IJNS5_IJSS_SY_EEESX_EEESW_NS5_IJSO_SY_EEEEEEEEEEEvNS4_8identityENS5_IJNS4_13SM90_TMA_LOADES25_EEES23_vS24_EENS_8epilogue10collective18CollectiveEpilogueINS28_23Sm100TmaWarpSpecializedILi3ELi2ELi32ELb1ELb0EEEJSH_NS5_IJNSM_ISF_SB_EENSM_ISN_SB_EEEEENS_10bfloat16_tESL_S2G_SL_NS28_6fusion15FusionCallbacksIS2C_NS2H_17LinearCombinationIS2G_fS2G_fLNS_15FloatRoundStyleE2EEESH_S2F_JEEENS4_5SM1004TMEM4LOAD26SM100_TMEM_LOAD_32dp32b32xES25_NS1K_IS1M_NS1N_ILi16EEENSM_INS5_IJSC_SN_EEENS5_IJSN_SB_EEEEEEENS4_39AutoVectorizingCopyWithAssumedAlignmentILi128EEENS4_14SM90_TMA_STOREES2V_S2X_S2X_EEEvvEEEEvNT_6ParamsE:
	.zero		3968


//--------------------- SYMBOLS --------------------------

	.type		.nv.reservedSmem.offset0,@object
	.size		.nv.reservedSmem.offset0,0x4
	.type		.nv.reservedSmem.cap,@object
	.size		.nv.reservedSmem.cap,0x4
	.type		__assertfail,@function
